//
// Generated by NVIDIA NVVM Compiler
//
// Compiler Build ID: CL-36424714
// Cuda compilation tools, release 13.0, V13.0.88
// Based on NVVM 20.0.0
//

.version 9.0
.target sm_100
.address_size 64

	// .globl	_Z19apply_bias_and_ReLUPfS_S_ii

.visible .entry _Z19apply_bias_and_ReLUPfS_S_ii(
	.param .u64 .ptr .align 1 _Z19apply_bias_and_ReLUPfS_S_ii_param_0,
	.param .u64 .ptr .align 1 _Z19apply_bias_and_ReLUPfS_S_ii_param_1,
	.param .u64 .ptr .align 1 _Z19apply_bias_and_ReLUPfS_S_ii_param_2,
	.param .u32 _Z19apply_bias_and_ReLUPfS_S_ii_param_3,
	.param .u32 _Z19apply_bias_and_ReLUPfS_S_ii_param_4
)
{
	.reg .pred 	%p<3>;
	.reg .b32 	%r<8>;
	.reg .b32 	%f<5>;
	.reg .b64 	%rd<12>;

	ld.param.u64 	%rd1, [_Z19apply_bias_and_ReLUPfS_S_ii_param_0];
	ld.param.u64 	%rd2, [_Z19apply_bias_and_ReLUPfS_S_ii_param_1];
	ld.param.u64 	%rd3, [_Z19apply_bias_and_ReLUPfS_S_ii_param_2];
	ld.param.u32 	%r3, [_Z19apply_bias_and_ReLUPfS_S_ii_param_3];
	ld.param.u32 	%r2, [_Z19apply_bias_and_ReLUPfS_S_ii_param_4];
	mov.u32 	%r4, %ctaid.x;
	mov.u32 	%r5, %ntid.x;
	mov.u32 	%r6, %tid.x;
	mad.lo.s32 	%r1, %r4, %r5, %r6;
	setp.ge.s32 	%p1, %r1, %r3;
	@%p1 bra 	$L__BB0_2;
	cvta.to.global.u64 	%rd4, %rd1;
	cvta.to.global.u64 	%rd5, %rd2;
	cvta.to.global.u64 	%rd6, %rd3;
	rem.s32 	%r7, %r1, %r2;
	mul.wide.s32 	%rd7, %r1, 4;
	add.s64 	%rd8, %rd4, %rd7;
	ld.global.f32 	%f1, [%rd8];
	mul.wide.s32 	%rd9, %r7, 4;
	add.s64 	%rd10, %rd5, %rd9;
	ld.global.f32 	%f2, [%rd10];
	add.f32 	%f3, %f1, %f2;
	setp.lt.f32 	%p2, %f3, 0f00000000;
	selp.f32 	%f4, 0f00000000, %f3, %p2;
	add.s64 	%rd11, %rd6, %rd7;
	st.global.f32 	[%rd11], %f4;
$L__BB0_2:
	ret;

}
	// .globl	_Z22apply_bias_and_softmaxPfS_S_ii
.visible .entry _Z22apply_bias_and_softmaxPfS_S_ii(
	.param .u64 .ptr .align 1 _Z22apply_bias_and_softmaxPfS_S_ii_param_0,
	.param .u64 .ptr .align 1 _Z22apply_bias_and_softmaxPfS_S_ii_param_1,
	.param .u64 .ptr .align 1 _Z22apply_bias_and_softmaxPfS_S_ii_param_2,
	.param .u32 _Z22apply_bias_and_softmaxPfS_S_ii_param_3,
	.param .u32 _Z22apply_bias_and_softmaxPfS_S_ii_param_4
)
{
	.reg .pred 	%p<58>;
	.reg .b32 	%r<123>;
	.reg .b32 	%f<454>;
	.reg .b64 	%rd<62>;

	ld.param.u64 	%rd17, [_Z22apply_bias_and_softmaxPfS_S_ii_param_0];
	ld.param.u64 	%rd18, [_Z22apply_bias_and_softmaxPfS_S_ii_param_1];
	ld.param.u64 	%rd19, [_Z22apply_bias_and_softmaxPfS_S_ii_param_2];
	ld.param.u32 	%r59, [_Z22apply_bias_and_softmaxPfS_S_ii_param_3];
	ld.param.u32 	%r58, [_Z22apply_bias_and_softmaxPfS_S_ii_param_4];
	cvta.to.global.u64 	%rd1, %rd18;
	cvta.to.global.u64 	%rd2, %rd17;
	cvta.to.global.u64 	%rd3, %rd19;
	mov.u32 	%r60, %ctaid.x;
	mov.u32 	%r61, %ntid.x;
	mov.u32 	%r62, %tid.x;
	mad.lo.s32 	%r1, %r60, %r61, %r62;
	setp.ge.s32 	%p1, %r1, %r59;
	@%p1 bra 	$L__BB1_39;
	setp.lt.s32 	%p2, %r58, 1;
	mov.f32 	%f444, 0fE0AD78EC;
	@%p2 bra 	$L__BB1_14;
	mul.lo.s32 	%r2, %r58, %r1;
	and.b32  	%r3, %r58, 15;
	setp.lt.u32 	%p3, %r58, 16;
	mov.f32 	%f444, 0fE0AD78EC;
	mov.b32 	%r104, 0;
	@%p3 bra 	$L__BB1_5;
	and.b32  	%r104, %r58, 2147483632;
	neg.s32 	%r110, %r104;
	add.s64 	%rd4, %rd2, 32;
	add.s64 	%rd60, %rd1, 32;
	mov.f32 	%f444, 0fE0AD78EC;
	mov.u32 	%r109, %r2;
$L__BB1_4:
	.pragma "nounroll";
	mul.wide.s32 	%rd20, %r109, 4;
	add.s64 	%rd21, %rd4, %rd20;
	ld.global.f32 	%f30, [%rd21+-32];
	ld.global.f32 	%f31, [%rd60+-32];
	add.f32 	%f32, %f30, %f31;
	setp.gt.f32 	%p4, %f32, %f444;
	selp.f32 	%f33, %f32, %f444, %p4;
	ld.global.f32 	%f34, [%rd21+-28];
	ld.global.f32 	%f35, [%rd60+-28];
	add.f32 	%f36, %f34, %f35;
	setp.gt.f32 	%p5, %f36, %f33;
	selp.f32 	%f37, %f36, %f33, %p5;
	ld.global.f32 	%f38, [%rd21+-24];
	ld.global.f32 	%f39, [%rd60+-24];
	add.f32 	%f40, %f38, %f39;
	setp.gt.f32 	%p6, %f40, %f37;
	selp.f32 	%f41, %f40, %f37, %p6;
	ld.global.f32 	%f42, [%rd21+-20];
	ld.global.f32 	%f43, [%rd60+-20];
	add.f32 	%f44, %f42, %f43;
	setp.gt.f32 	%p7, %f44, %f41;
	selp.f32 	%f45, %f44, %f41, %p7;
	ld.global.f32 	%f46, [%rd21+-16];
	ld.global.f32 	%f47, [%rd60+-16];
	add.f32 	%f48, %f46, %f47;
	setp.gt.f32 	%p8, %f48, %f45;
	selp.f32 	%f49, %f48, %f45, %p8;
	ld.global.f32 	%f50, [%rd21+-12];
	ld.global.f32 	%f51, [%rd60+-12];
	add.f32 	%f52, %f50, %f51;
	setp.gt.f32 	%p9, %f52, %f49;
	selp.f32 	%f53, %f52, %f49, %p9;
	ld.global.f32 	%f54, [%rd21+-8];
	ld.global.f32 	%f55, [%rd60+-8];
	add.f32 	%f56, %f54, %f55;
	setp.gt.f32 	%p10, %f56, %f53;
	selp.f32 	%f57, %f56, %f53, %p10;
	ld.global.f32 	%f58, [%rd21+-4];
	ld.global.f32 	%f59, [%rd60+-4];
	add.f32 	%f60, %f58, %f59;
	setp.gt.f32 	%p11, %f60, %f57;
	selp.f32 	%f61, %f60, %f57, %p11;
	ld.global.f32 	%f62, [%rd21];
	ld.global.f32 	%f63, [%rd60];
	add.f32 	%f64, %f62, %f63;
	setp.gt.f32 	%p12, %f64, %f61;
	selp.f32 	%f65, %f64, %f61, %p12;
	ld.global.f32 	%f66, [%rd21+4];
	ld.global.f32 	%f67, [%rd60+4];
	add.f32 	%f68, %f66, %f67;
	setp.gt.f32 	%p13, %f68, %f65;
	selp.f32 	%f69, %f68, %f65, %p13;
	ld.global.f32 	%f70, [%rd21+8];
	ld.global.f32 	%f71, [%rd60+8];
	add.f32 	%f72, %f70, %f71;
	setp.gt.f32 	%p14, %f72, %f69;
	selp.f32 	%f73, %f72, %f69, %p14;
	ld.global.f32 	%f74, [%rd21+12];
	ld.global.f32 	%f75, [%rd60+12];
	add.f32 	%f76, %f74, %f75;
	setp.gt.f32 	%p15, %f76, %f73;
	selp.f32 	%f77, %f76, %f73, %p15;
	ld.global.f32 	%f78, [%rd21+16];
	ld.global.f32 	%f79, [%rd60+16];
	add.f32 	%f80, %f78, %f79;
	setp.gt.f32 	%p16, %f80, %f77;
	selp.f32 	%f81, %f80, %f77, %p16;
	ld.global.f32 	%f82, [%rd21+20];
	ld.global.f32 	%f83, [%rd60+20];
	add.f32 	%f84, %f82, %f83;
	setp.gt.f32 	%p17, %f84, %f81;
	selp.f32 	%f85, %f84, %f81, %p17;
	ld.global.f32 	%f86, [%rd21+24];
	ld.global.f32 	%f87, [%rd60+24];
	add.f32 	%f88, %f86, %f87;
	setp.gt.f32 	%p18, %f88, %f85;
	selp.f32 	%f89, %f88, %f85, %p18;
	ld.global.f32 	%f90, [%rd21+28];
	ld.global.f32 	%f91, [%rd60+28];
	add.f32 	%f92, %f90, %f91;
	setp.gt.f32 	%p19, %f92, %f89;
	selp.f32 	%f444, %f92, %f89, %p19;
	add.s32 	%r110, %r110, 16;
	add.s32 	%r109, %r109, 16;
	add.s64 	%rd60, %rd60, 64;
	setp.eq.s32 	%p20, %r110, 0;
	@%p20 bra 	$L__BB1_5;
	bra.uni 	$L__BB1_4;
$L__BB1_5:
	setp.eq.s32 	%p21, %r3, 0;
	@%p21 bra 	$L__BB1_14;
	and.b32  	%r7, %r58, 7;
	setp.lt.u32 	%p22, %r3, 8;
	@%p22 bra 	$L__BB1_8;
	add.s32 	%r64, %r104, %r2;
	mul.wide.s32 	%rd22, %r64, 4;
	add.s64 	%rd23, %rd2, %rd22;
	ld.global.f32 	%f94, [%rd23];
	mul.wide.u32 	%rd24, %r104, 4;
	add.s64 	%rd25, %rd1, %rd24;
	ld.global.f32 	%f95, [%rd25];
	add.f32 	%f96, %f94, %f95;
	setp.gt.f32 	%p23, %f96, %f444;
	selp.f32 	%f97, %f96, %f444, %p23;
	ld.global.f32 	%f98, [%rd23+4];
	ld.global.f32 	%f99, [%rd25+4];
	add.f32 	%f100, %f98, %f99;
	setp.gt.f32 	%p24, %f100, %f97;
	selp.f32 	%f101, %f100, %f97, %p24;
	ld.global.f32 	%f102, [%rd23+8];
	ld.global.f32 	%f103, [%rd25+8];
	add.f32 	%f104, %f102, %f103;
	setp.gt.f32 	%p25, %f104, %f101;
	selp.f32 	%f105, %f104, %f101, %p25;
	ld.global.f32 	%f106, [%rd23+12];
	ld.global.f32 	%f107, [%rd25+12];
	add.f32 	%f108, %f106, %f107;
	setp.gt.f32 	%p26, %f108, %f105;
	selp.f32 	%f109, %f108, %f105, %p26;
	ld.global.f32 	%f110, [%rd23+16];
	ld.global.f32 	%f111, [%rd25+16];
	add.f32 	%f112, %f110, %f111;
	setp.gt.f32 	%p27, %f112, %f109;
	selp.f32 	%f113, %f112, %f109, %p27;
	ld.global.f32 	%f114, [%rd23+20];
	ld.global.f32 	%f115, [%rd25+20];
	add.f32 	%f116, %f114, %f115;
	setp.gt.f32 	%p28, %f116, %f113;
	selp.f32 	%f117, %f116, %f113, %p28;
	ld.global.f32 	%f118, [%rd23+24];
	ld.global.f32 	%f119, [%rd25+24];
	add.f32 	%f120, %f118, %f119;
	setp.gt.f32 	%p29, %f120, %f117;
	selp.f32 	%f121, %f120, %f117, %p29;
	ld.global.f32 	%f122, [%rd23+28];
	ld.global.f32 	%f123, [%rd25+28];
	add.f32 	%f124, %f122, %f123;
	setp.gt.f32 	%p30, %f124, %f121;
	selp.f32 	%f444, %f124, %f121, %p30;
	add.s32 	%r104, %r104, 8;
$L__BB1_8:
	setp.eq.s32 	%p31, %r7, 0;
	@%p31 bra 	$L__BB1_14;
	and.b32  	%r10, %r58, 3;
	setp.lt.u32 	%p32, %r7, 4;
	@%p32 bra 	$L__BB1_11;
	add.s32 	%r65, %r104, %r2;
	mul.wide.s32 	%rd26, %r65, 4;
	add.s64 	%rd27, %rd2, %rd26;
	ld.global.f32 	%f126, [%rd27];
	mul.wide.u32 	%rd28, %r104, 4;
	add.s64 	%rd29, %rd1, %rd28;
	ld.global.f32 	%f127, [%rd29];
	add.f32 	%f128, %f126, %f127;
	setp.gt.f32 	%p33, %f128, %f444;
	selp.f32 	%f129, %f128, %f444, %p33;
	ld.global.f32 	%f130, [%rd27+4];
	ld.global.f32 	%f131, [%rd29+4];
	add.f32 	%f132, %f130, %f131;
	setp.gt.f32 	%p34, %f132, %f129;
	selp.f32 	%f133, %f132, %f129, %p34;
	ld.global.f32 	%f134, [%rd27+8];
	ld.global.f32 	%f135, [%rd29+8];
	add.f32 	%f136, %f134, %f135;
	setp.gt.f32 	%p35, %f136, %f133;
	selp.f32 	%f137, %f136, %f133, %p35;
	ld.global.f32 	%f138, [%rd27+12];
	ld.global.f32 	%f139, [%rd29+12];
	add.f32 	%f140, %f138, %f139;
	setp.gt.f32 	%p36, %f140, %f137;
	selp.f32 	%f444, %f140, %f137, %p36;
	add.s32 	%r104, %r104, 4;
$L__BB1_11:
	setp.eq.s32 	%p37, %r10, 0;
	@%p37 bra 	$L__BB1_14;
	mul.wide.u32 	%rd30, %r104, 4;
	add.s64 	%rd59, %rd1, %rd30;
	add.s32 	%r108, %r104, %r2;
	neg.s32 	%r107, %r10;
$L__BB1_13:
	.pragma "nounroll";
	mul.wide.s32 	%rd31, %r108, 4;
	add.s64 	%rd32, %rd2, %rd31;
	ld.global.f32 	%f141, [%rd32];
	ld.global.f32 	%f142, [%rd59];
	add.f32 	%f143, %f141, %f142;
	setp.gt.f32 	%p38, %f143, %f444;
	selp.f32 	%f444, %f143, %f444, %p38;
	add.s64 	%rd59, %rd59, 4;
	add.s32 	%r108, %r108, 1;
	add.s32 	%r107, %r107, 1;
	setp.ne.s32 	%p39, %r107, 0;
	@%p39 bra 	$L__BB1_13;
$L__BB1_14:
	setp.lt.s32 	%p40, %r58, 1;
	mov.f32 	%f452, 0f00000000;
	@%p40 bra 	$L__BB1_26;
	mul.lo.s32 	%r19, %r58, %r1;
	and.b32  	%r20, %r58, 7;
	setp.lt.u32 	%p41, %r58, 8;
	mov.f32 	%f452, 0f00000000;
	mov.b32 	%r111, 0;
	@%p41 bra 	$L__BB1_18;
	and.b32  	%r111, %r58, 2147483640;
	neg.s32 	%r115, %r111;
	add.s64 	%rd9, %rd2, 16;
	add.s64 	%rd10, %rd3, 16;
	add.s64 	%rd61, %rd1, 16;
	mov.f32 	%f452, 0f00000000;
	mov.u32 	%r114, %r19;
$L__BB1_17:
	.pragma "nounroll";
	mul.wide.s32 	%rd33, %r114, 4;
	add.s64 	%rd34, %rd9, %rd33;
	add.s64 	%rd35, %rd10, %rd33;
	ld.global.f32 	%f148, [%rd34+-16];
	ld.global.f32 	%f149, [%rd61+-16];
	add.f32 	%f150, %f148, %f149;
	sub.f32 	%f151, %f150, %f444;
	fma.rn.f32 	%f152, %f151, 0f3BBB989D, 0f3F000000;
	cvt.sat.f32.f32 	%f153, %f152;
	mov.f32 	%f154, 0f4B400001;
	mov.f32 	%f155, 0f437C0000;
	fma.rm.f32 	%f156, %f153, %f155, %f154;
	add.f32 	%f157, %f156, 0fCB40007F;
	neg.f32 	%f158, %f157;
	fma.rn.f32 	%f159, %f151, 0f3FB8AA3B, %f158;
	fma.rn.f32 	%f160, %f151, 0f32A57060, %f159;
	mov.b32 	%r67, %f156;
	shl.b32 	%r68, %r67, 23;
	mov.b32 	%f161, %r68;
	ex2.approx.ftz.f32 	%f162, %f160;
	mul.f32 	%f163, %f162, %f161;
	st.global.f32 	[%rd35+-16], %f163;
	add.f32 	%f164, %f452, %f163;
	ld.global.f32 	%f165, [%rd34+-12];
	ld.global.f32 	%f166, [%rd61+-12];
	add.f32 	%f167, %f165, %f166;
	sub.f32 	%f168, %f167, %f444;
	fma.rn.f32 	%f169, %f168, 0f3BBB989D, 0f3F000000;
	cvt.sat.f32.f32 	%f170, %f169;
	fma.rm.f32 	%f171, %f170, %f155, %f154;
	add.f32 	%f172, %f171, 0fCB40007F;
	neg.f32 	%f173, %f172;
	fma.rn.f32 	%f174, %f168, 0f3FB8AA3B, %f173;
	fma.rn.f32 	%f175, %f168, 0f32A57060, %f174;
	mov.b32 	%r69, %f171;
	shl.b32 	%r70, %r69, 23;
	mov.b32 	%f176, %r70;
	ex2.approx.ftz.f32 	%f177, %f175;
	mul.f32 	%f178, %f177, %f176;
	st.global.f32 	[%rd35+-12], %f178;
	add.f32 	%f179, %f164, %f178;
	ld.global.f32 	%f180, [%rd34+-8];
	ld.global.f32 	%f181, [%rd61+-8];
	add.f32 	%f182, %f180, %f181;
	sub.f32 	%f183, %f182, %f444;
	fma.rn.f32 	%f184, %f183, 0f3BBB989D, 0f3F000000;
	cvt.sat.f32.f32 	%f185, %f184;
	fma.rm.f32 	%f186, %f185, %f155, %f154;
	add.f32 	%f187, %f186, 0fCB40007F;
	neg.f32 	%f188, %f187;
	fma.rn.f32 	%f189, %f183, 0f3FB8AA3B, %f188;
	fma.rn.f32 	%f190, %f183, 0f32A57060, %f189;
	mov.b32 	%r71, %f186;
	shl.b32 	%r72, %r71, 23;
	mov.b32 	%f191, %r72;
	ex2.approx.ftz.f32 	%f192, %f190;
	mul.f32 	%f193, %f192, %f191;
	st.global.f32 	[%rd35+-8], %f193;
	add.f32 	%f194, %f179, %f193;
	ld.global.f32 	%f195, [%rd34+-4];
	ld.global.f32 	%f196, [%rd61+-4];
	add.f32 	%f197, %f195, %f196;
	sub.f32 	%f198, %f197, %f444;
	fma.rn.f32 	%f199, %f198, 0f3BBB989D, 0f3F000000;
	cvt.sat.f32.f32 	%f200, %f199;
	fma.rm.f32 	%f201, %f200, %f155, %f154;
	add.f32 	%f202, %f201, 0fCB40007F;
	neg.f32 	%f203, %f202;
	fma.rn.f32 	%f204, %f198, 0f3FB8AA3B, %f203;
	fma.rn.f32 	%f205, %f198, 0f32A57060, %f204;
	mov.b32 	%r73, %f201;
	shl.b32 	%r74, %r73, 23;
	mov.b32 	%f206, %r74;
	ex2.approx.ftz.f32 	%f207, %f205;
	mul.f32 	%f208, %f207, %f206;
	st.global.f32 	[%rd35+-4], %f208;
	add.f32 	%f209, %f194, %f208;
	ld.global.f32 	%f210, [%rd34];
	ld.global.f32 	%f211, [%rd61];
	add.f32 	%f212, %f210, %f211;
	sub.f32 	%f213, %f212, %f444;
	fma.rn.f32 	%f214, %f213, 0f3BBB989D, 0f3F000000;
	cvt.sat.f32.f32 	%f215, %f214;
	fma.rm.f32 	%f216, %f215, %f155, %f154;
	add.f32 	%f217, %f216, 0fCB40007F;
	neg.f32 	%f218, %f217;
	fma.rn.f32 	%f219, %f213, 0f3FB8AA3B, %f218;
	fma.rn.f32 	%f220, %f213, 0f32A57060, %f219;
	mov.b32 	%r75, %f216;
	shl.b32 	%r76, %r75, 23;
	mov.b32 	%f221, %r76;
	ex2.approx.ftz.f32 	%f222, %f220;
	mul.f32 	%f223, %f222, %f221;
	st.global.f32 	[%rd35], %f223;
	add.f32 	%f224, %f209, %f223;
	ld.global.f32 	%f225, [%rd34+4];
	ld.global.f32 	%f226, [%rd61+4];
	add.f32 	%f227, %f225, %f226;
	sub.f32 	%f228, %f227, %f444;
	fma.rn.f32 	%f229, %f228, 0f3BBB989D, 0f3F000000;
	cvt.sat.f32.f32 	%f230, %f229;
	fma.rm.f32 	%f231, %f230, %f155, %f154;
	add.f32 	%f232, %f231, 0fCB40007F;
	neg.f32 	%f233, %f232;
	fma.rn.f32 	%f234, %f228, 0f3FB8AA3B, %f233;
	fma.rn.f32 	%f235, %f228, 0f32A57060, %f234;
	mov.b32 	%r77, %f231;
	shl.b32 	%r78, %r77, 23;
	mov.b32 	%f236, %r78;
	ex2.approx.ftz.f32 	%f237, %f235;
	mul.f32 	%f238, %f237, %f236;
	st.global.f32 	[%rd35+4], %f238;
	add.f32 	%f239, %f224, %f238;
	ld.global.f32 	%f240, [%rd34+8];
	ld.global.f32 	%f241, [%rd61+8];
	add.f32 	%f242, %f240, %f241;
	sub.f32 	%f243, %f242, %f444;
	fma.rn.f32 	%f244, %f243, 0f3BBB989D, 0f3F000000;
	cvt.sat.f32.f32 	%f245, %f244;
	fma.rm.f32 	%f246, %f245, %f155, %f154;
	add.f32 	%f247, %f246, 0fCB40007F;
	neg.f32 	%f248, %f247;
	fma.rn.f32 	%f249, %f243, 0f3FB8AA3B, %f248;
	fma.rn.f32 	%f250, %f243, 0f32A57060, %f249;
	mov.b32 	%r79, %f246;
	shl.b32 	%r80, %r79, 23;
	mov.b32 	%f251, %r80;
	ex2.approx.ftz.f32 	%f252, %f250;
	mul.f32 	%f253, %f252, %f251;
	st.global.f32 	[%rd35+8], %f253;
	add.f32 	%f254, %f239, %f253;
	ld.global.f32 	%f255, [%rd34+12];
	ld.global.f32 	%f256, [%rd61+12];
	add.f32 	%f257, %f255, %f256;
	sub.f32 	%f258, %f257, %f444;
	fma.rn.f32 	%f259, %f258, 0f3BBB989D, 0f3F000000;
	cvt.sat.f32.f32 	%f260, %f259;
	fma.rm.f32 	%f261, %f260, %f155, %f154;
	add.f32 	%f262, %f261, 0fCB40007F;
	neg.f32 	%f263, %f262;
	fma.rn.f32 	%f264, %f258, 0f3FB8AA3B, %f263;
	fma.rn.f32 	%f265, %f258, 0f32A57060, %f264;
	mov.b32 	%r81, %f261;
	shl.b32 	%r82, %r81, 23;
	mov.b32 	%f266, %r82;
	ex2.approx.ftz.f32 	%f267, %f265;
	mul.f32 	%f268, %f267, %f266;
	st.global.f32 	[%rd35+12], %f268;
	add.f32 	%f452, %f254, %f268;
	add.s32 	%r115, %r115, 8;
	add.s32 	%r114, %r114, 8;
	add.s64 	%rd61, %rd61, 32;
	setp.eq.s32 	%p42, %r115, 0;
	@%p42 bra 	$L__BB1_18;
	bra.uni 	$L__BB1_17;
$L__BB1_18:
	setp.eq.s32 	%p43, %r20, 0;
	@%p43 bra 	$L__BB1_26;
	and.b32  	%r28, %r58, 3;
	setp.lt.u32 	%p44, %r20, 4;
	@%p44 bra 	$L__BB1_21;
	add.s32 	%r83, %r111, %r19;
	mul.wide.s32 	%rd36, %r83, 4;
	add.s64 	%rd37, %rd2, %rd36;
	ld.global.f32 	%f270, [%rd37];
	mul.wide.u32 	%rd38, %r111, 4;
	add.s64 	%rd39, %rd1, %rd38;
	ld.global.f32 	%f271, [%rd39];
	add.f32 	%f272, %f270, %f271;
	sub.f32 	%f273, %f272, %f444;
	fma.rn.f32 	%f274, %f273, 0f3BBB989D, 0f3F000000;
	cvt.sat.f32.f32 	%f275, %f274;
	mov.f32 	%f276, 0f4B400001;
	mov.f32 	%f277, 0f437C0000;
	fma.rm.f32 	%f278, %f275, %f277, %f276;
	add.f32 	%f279, %f278, 0fCB40007F;
	neg.f32 	%f280, %f279;
	fma.rn.f32 	%f281, %f273, 0f3FB8AA3B, %f280;
	fma.rn.f32 	%f282, %f273, 0f32A57060, %f281;
	mov.b32 	%r84, %f278;
	shl.b32 	%r85, %r84, 23;
	mov.b32 	%f283, %r85;
	ex2.approx.ftz.f32 	%f284, %f282;
	mul.f32 	%f285, %f284, %f283;
	add.s64 	%rd40, %rd3, %rd36;
	st.global.f32 	[%rd40], %f285;
	add.f32 	%f286, %f452, %f285;
	ld.global.f32 	%f287, [%rd37+4];
	ld.global.f32 	%f288, [%rd39+4];
	add.f32 	%f289, %f287, %f288;
	sub.f32 	%f290, %f289, %f444;
	fma.rn.f32 	%f291, %f290, 0f3BBB989D, 0f3F000000;
	cvt.sat.f32.f32 	%f292, %f291;
	fma.rm.f32 	%f293, %f292, %f277, %f276;
	add.f32 	%f294, %f293, 0fCB40007F;
	neg.f32 	%f295, %f294;
	fma.rn.f32 	%f296, %f290, 0f3FB8AA3B, %f295;
	fma.rn.f32 	%f297, %f290, 0f32A57060, %f296;
	mov.b32 	%r86, %f293;
	shl.b32 	%r87, %r86, 23;
	mov.b32 	%f298, %r87;
	ex2.approx.ftz.f32 	%f299, %f297;
	mul.f32 	%f300, %f299, %f298;
	st.global.f32 	[%rd40+4], %f300;
	add.f32 	%f301, %f286, %f300;
	ld.global.f32 	%f302, [%rd37+8];
	ld.global.f32 	%f303, [%rd39+8];
	add.f32 	%f304, %f302, %f303;
	sub.f32 	%f305, %f304, %f444;
	fma.rn.f32 	%f306, %f305, 0f3BBB989D, 0f3F000000;
	cvt.sat.f32.f32 	%f307, %f306;
	fma.rm.f32 	%f308, %f307, %f277, %f276;
	add.f32 	%f309, %f308, 0fCB40007F;
	neg.f32 	%f310, %f309;
	fma.rn.f32 	%f311, %f305, 0f3FB8AA3B, %f310;
	fma.rn.f32 	%f312, %f305, 0f32A57060, %f311;
	mov.b32 	%r88, %f308;
	shl.b32 	%r89, %r88, 23;
	mov.b32 	%f313, %r89;
	ex2.approx.ftz.f32 	%f314, %f312;
	mul.f32 	%f315, %f314, %f313;
	st.global.f32 	[%rd40+8], %f315;
	add.f32 	%f316, %f301, %f315;
	ld.global.f32 	%f317, [%rd37+12];
	ld.global.f32 	%f318, [%rd39+12];
	add.f32 	%f319, %f317, %f318;
	sub.f32 	%f320, %f319, %f444;
	fma.rn.f32 	%f321, %f320, 0f3BBB989D, 0f3F000000;
	cvt.sat.f32.f32 	%f322, %f321;
	fma.rm.f32 	%f323, %f322, %f277, %f276;
	add.f32 	%f324, %f323, 0fCB40007F;
	neg.f32 	%f325, %f324;
	fma.rn.f32 	%f326, %f320, 0f3FB8AA3B, %f325;
	fma.rn.f32 	%f327, %f320, 0f32A57060, %f326;
	mov.b32 	%r90, %f323;
	shl.b32 	%r91, %r90, 23;
	mov.b32 	%f328, %r91;
	ex2.approx.ftz.f32 	%f329, %f327;
	mul.f32 	%f330, %f329, %f328;
	st.global.f32 	[%rd40+12], %f330;
	add.f32 	%f452, %f316, %f330;
	add.s32 	%r111, %r111, 4;
$L__BB1_21:
	setp.eq.s32 	%p45, %r28, 0;
	@%p45 bra 	$L__BB1_26;
	setp.eq.s32 	%p46, %r28, 1;
	@%p46 bra 	$L__BB1_24;
	add.s32 	%r92, %r111, %r19;
	mul.wide.s32 	%rd41, %r92, 4;
	add.s64 	%rd42, %rd2, %rd41;
	ld.global.f32 	%f332, [%rd42];
	mul.wide.u32 	%rd43, %r111, 4;
	add.s64 	%rd44, %rd1, %rd43;
	ld.global.f32 	%f333, [%rd44];
	add.f32 	%f334, %f332, %f333;
	sub.f32 	%f335, %f334, %f444;
	fma.rn.f32 	%f336, %f335, 0f3BBB989D, 0f3F000000;
	cvt.sat.f32.f32 	%f337, %f336;
	mov.f32 	%f338, 0f4B400001;
	mov.f32 	%f339, 0f437C0000;
	fma.rm.f32 	%f340, %f337, %f339, %f338;
	add.f32 	%f341, %f340, 0fCB40007F;
	neg.f32 	%f342, %f341;
	fma.rn.f32 	%f343, %f335, 0f3FB8AA3B, %f342;
	fma.rn.f32 	%f344, %f335, 0f32A57060, %f343;
	mov.b32 	%r93, %f340;
	shl.b32 	%r94, %r93, 23;
	mov.b32 	%f345, %r94;
	ex2.approx.ftz.f32 	%f346, %f344;
	mul.f32 	%f347, %f346, %f345;
	add.s64 	%rd45, %rd3, %rd41;
	st.global.f32 	[%rd45], %f347;
	add.f32 	%f348, %f452, %f347;
	ld.global.f32 	%f349, [%rd42+4];
	ld.global.f32 	%f350, [%rd44+4];
	add.f32 	%f351, %f349, %f350;
	sub.f32 	%f352, %f351, %f444;
	fma.rn.f32 	%f353, %f352, 0f3BBB989D, 0f3F000000;
	cvt.sat.f32.f32 	%f354, %f353;
	fma.rm.f32 	%f355, %f354, %f339, %f338;
	add.f32 	%f356, %f355, 0fCB40007F;
	neg.f32 	%f357, %f356;
	fma.rn.f32 	%f358, %f352, 0f3FB8AA3B, %f357;
	fma.rn.f32 	%f359, %f352, 0f32A57060, %f358;
	mov.b32 	%r95, %f355;
	shl.b32 	%r96, %r95, 23;
	mov.b32 	%f360, %r96;
	ex2.approx.ftz.f32 	%f361, %f359;
	mul.f32 	%f362, %f361, %f360;
	st.global.f32 	[%rd45+4], %f362;
	add.f32 	%f452, %f348, %f362;
	add.s32 	%r111, %r111, 2;
$L__BB1_24:
	and.b32  	%r97, %r58, 1;
	setp.eq.b32 	%p47, %r97, 1;
	not.pred 	%p48, %p47;
	@%p48 bra 	$L__BB1_26;
	add.s32 	%r98, %r111, %r19;
	mul.wide.s32 	%rd46, %r98, 4;
	add.s64 	%rd47, %rd2, %rd46;
	ld.global.f32 	%f363, [%rd47];
	mul.wide.u32 	%rd48, %r111, 4;
	add.s64 	%rd49, %rd1, %rd48;
	ld.global.f32 	%f364, [%rd49];
	add.f32 	%f365, %f363, %f364;
	sub.f32 	%f366, %f365, %f444;
	fma.rn.f32 	%f367, %f366, 0f3BBB989D, 0f3F000000;
	cvt.sat.f32.f32 	%f368, %f367;
	mov.f32 	%f369, 0f4B400001;
	mov.f32 	%f370, 0f437C0000;
	fma.rm.f32 	%f371, %f368, %f370, %f369;
	add.f32 	%f372, %f371, 0fCB40007F;
	neg.f32 	%f373, %f372;
	fma.rn.f32 	%f374, %f366, 0f3FB8AA3B, %f373;
	fma.rn.f32 	%f375, %f366, 0f32A57060, %f374;
	mov.b32 	%r99, %f371;
	shl.b32 	%r100, %r99, 23;
	mov.b32 	%f376, %r100;
	ex2.approx.ftz.f32 	%f377, %f375;
	mul.f32 	%f378, %f377, %f376;
	add.s64 	%rd50, %rd3, %rd46;
	st.global.f32 	[%rd50], %f378;
	add.f32 	%f452, %f452, %f378;
$L__BB1_26:
	setp.lt.s32 	%p49, %r58, 1;
	@%p49 bra 	$L__BB1_39;
	mul.lo.s32 	%r33, %r58, %r1;
	and.b32  	%r34, %r58, 15;
	setp.lt.u32 	%p50, %r58, 16;
	mov.b32 	%r118, 0;
	@%p50 bra 	$L__BB1_30;
	and.b32  	%r118, %r58, 2147483632;
	neg.s32 	%r117, %r118;
	add.s64 	%rd14, %rd3, 32;
	mov.u32 	%r116, %r33;
$L__BB1_29:
	.pragma "nounroll";
	mul.wide.s32 	%rd51, %r116, 4;
	add.s64 	%rd52, %rd14, %rd51;
	ld.global.f32 	%f379, [%rd52+-32];
	div.rn.f32 	%f380, %f379, %f452;
	st.global.f32 	[%rd52+-32], %f380;
	ld.global.f32 	%f381, [%rd52+-28];
	div.rn.f32 	%f382, %f381, %f452;
	st.global.f32 	[%rd52+-28], %f382;
	ld.global.f32 	%f383, [%rd52+-24];
	div.rn.f32 	%f384, %f383, %f452;
	st.global.f32 	[%rd52+-24], %f384;
	ld.global.f32 	%f385, [%rd52+-20];
	div.rn.f32 	%f386, %f385, %f452;
	st.global.f32 	[%rd52+-20], %f386;
	ld.global.f32 	%f387, [%rd52+-16];
	div.rn.f32 	%f388, %f387, %f452;
	st.global.f32 	[%rd52+-16], %f388;
	ld.global.f32 	%f389, [%rd52+-12];
	div.rn.f32 	%f390, %f389, %f452;
	st.global.f32 	[%rd52+-12], %f390;
	ld.global.f32 	%f391, [%rd52+-8];
	div.rn.f32 	%f392, %f391, %f452;
	st.global.f32 	[%rd52+-8], %f392;
	ld.global.f32 	%f393, [%rd52+-4];
	div.rn.f32 	%f394, %f393, %f452;
	st.global.f32 	[%rd52+-4], %f394;
	ld.global.f32 	%f395, [%rd52];
	div.rn.f32 	%f396, %f395, %f452;
	st.global.f32 	[%rd52], %f396;
	ld.global.f32 	%f397, [%rd52+4];
	div.rn.f32 	%f398, %f397, %f452;
	st.global.f32 	[%rd52+4], %f398;
	ld.global.f32 	%f399, [%rd52+8];
	div.rn.f32 	%f400, %f399, %f452;
	st.global.f32 	[%rd52+8], %f400;
	ld.global.f32 	%f401, [%rd52+12];
	div.rn.f32 	%f402, %f401, %f452;
	st.global.f32 	[%rd52+12], %f402;
	ld.global.f32 	%f403, [%rd52+16];
	div.rn.f32 	%f404, %f403, %f452;
	st.global.f32 	[%rd52+16], %f404;
	ld.global.f32 	%f405, [%rd52+20];
	div.rn.f32 	%f406, %f405, %f452;
	st.global.f32 	[%rd52+20], %f406;
	ld.global.f32 	%f407, [%rd52+24];
	div.rn.f32 	%f408, %f407, %f452;
	st.global.f32 	[%rd52+24], %f408;
	ld.global.f32 	%f409, [%rd52+28];
	div.rn.f32 	%f410, %f409, %f452;
	st.global.f32 	[%rd52+28], %f410;
	add.s32 	%r117, %r117, 16;
	add.s32 	%r116, %r116, 16;
	setp.ne.s32 	%p51, %r117, 0;
	@%p51 bra 	$L__BB1_29;
$L__BB1_30:
	setp.eq.s32 	%p52, %r34, 0;
	@%p52 bra 	$L__BB1_39;
	and.b32  	%r46, %r58, 7;
	setp.lt.u32 	%p53, %r34, 8;
	@%p53 bra 	$L__BB1_33;
	add.s32 	%r102, %r118, %r33;
	mul.wide.s32 	%rd53, %r102, 4;
	add.s64 	%rd54, %rd3, %rd53;
	ld.global.f32 	%f411, [%rd54];
	div.rn.f32 	%f412, %f411, %f452;
	st.global.f32 	[%rd54], %f412;
	ld.global.f32 	%f413, [%rd54+4];
	div.rn.f32 	%f414, %f413, %f452;
	st.global.f32 	[%rd54+4], %f414;
	ld.global.f32 	%f415, [%rd54+8];
	div.rn.f32 	%f416, %f415, %f452;
	st.global.f32 	[%rd54+8], %f416;
	ld.global.f32 	%f417, [%rd54+12];
	div.rn.f32 	%f418, %f417, %f452;
	st.global.f32 	[%rd54+12], %f418;
	ld.global.f32 	%f419, [%rd54+16];
	div.rn.f32 	%f420, %f419, %f452;
	st.global.f32 	[%rd54+16], %f420;
	ld.global.f32 	%f421, [%rd54+20];
	div.rn.f32 	%f422, %f421, %f452;
	st.global.f32 	[%rd54+20], %f422;
	ld.global.f32 	%f423, [%rd54+24];
	div.rn.f32 	%f424, %f423, %f452;
	st.global.f32 	[%rd54+24], %f424;
	ld.global.f32 	%f425, [%rd54+28];
	div.rn.f32 	%f426, %f425, %f452;
	st.global.f32 	[%rd54+28], %f426;
	add.s32 	%r118, %r118, 8;
$L__BB1_33:
	setp.eq.s32 	%p54, %r46, 0;
	@%p54 bra 	$L__BB1_39;
	and.b32  	%r49, %r58, 3;
	setp.lt.u32 	%p55, %r46, 4;
	@%p55 bra 	$L__BB1_36;
	add.s32 	%r103, %r118, %r33;
	mul.wide.s32 	%rd55, %r103, 4;
	add.s64 	%rd56, %rd3, %rd55;
	ld.global.f32 	%f427, [%rd56];
	div.rn.f32 	%f428, %f427, %f452;
	st.global.f32 	[%rd56], %f428;
	ld.global.f32 	%f429, [%rd56+4];
	div.rn.f32 	%f430, %f429, %f452;
	st.global.f32 	[%rd56+4], %f430;
	ld.global.f32 	%f431, [%rd56+8];
	div.rn.f32 	%f432, %f431, %f452;
	st.global.f32 	[%rd56+8], %f432;
	ld.global.f32 	%f433, [%rd56+12];
	div.rn.f32 	%f434, %f433, %f452;
	st.global.f32 	[%rd56+12], %f434;
	add.s32 	%r118, %r118, 4;
$L__BB1_36:
	setp.eq.s32 	%p56, %r49, 0;
	@%p56 bra 	$L__BB1_39;
	add.s32 	%r122, %r118, %r33;
	neg.s32 	%r121, %r49;
$L__BB1_38:
	.pragma "nounroll";
	mul.wide.s32 	%rd57, %r122, 4;
	add.s64 	%rd58, %rd3, %rd57;
	ld.global.f32 	%f435, [%rd58];
	div.rn.f32 	%f436, %f435, %f452;
	st.global.f32 	[%rd58], %f436;
	add.s32 	%r122, %r122, 1;
	add.s32 	%r121, %r121, 1;
	setp.ne.s32 	%p57, %r121, 0;
	@%p57 bra 	$L__BB1_38;
$L__BB1_39:
	ret;

}
	// .globl	_Z11compute_dz2PfS_S_i
.visible .entry _Z11compute_dz2PfS_S_i(
	.param .u64 .ptr .align 1 _Z11compute_dz2PfS_S_i_param_0,
	.param .u64 .ptr .align 1 _Z11compute_dz2PfS_S_i_param_1,
	.param .u64 .ptr .align 1 _Z11compute_dz2PfS_S_i_param_2,
	.param .u32 _Z11compute_dz2PfS_S_i_param_3
)
{
	.reg .pred 	%p<2>;
	.reg .b32 	%r<6>;
	.reg .b32 	%f<4>;
	.reg .b64 	%rd<11>;

	ld.param.u64 	%rd1, [_Z11compute_dz2PfS_S_i_param_0];
	ld.param.u64 	%rd2, [_Z11compute_dz2PfS_S_i_param_1];
	ld.param.u64 	%rd3, [_Z11compute_dz2PfS_S_i_param_2];
	ld.param.u32 	%r2, [_Z11compute_dz2PfS_S_i_param_3];
	mov.u32 	%r3, %ctaid.x;
	mov.u32 	%r4, %ntid.x;
	mov.u32 	%r5, %tid.x;
	mad.lo.s32 	%r1, %r3, %r4, %r5;
	setp.ge.s32 	%p1, %r1, %r2;
	@%p1 bra 	$L__BB2_2;
	cvta.to.global.u64 	%rd4, %rd1;
	cvta.to.global.u64 	%rd5, %rd2;
	cvta.to.global.u64 	%rd6, %rd3;
	mul.wide.s32 	%rd7, %r1, 4;
	add.s64 	%rd8, %rd4, %rd7;
	ld.global.f32 	%f1, [%rd8];
	add.s64 	%rd9, %rd5, %rd7;
	ld.global.f32 	%f2, [%rd9];
	sub.f32 	%f3, %f1, %f2;
	add.s64 	%rd10, %rd6, %rd7;
	st.global.f32 	[%rd10], %f3;
$L__BB2_2:
	ret;

}
	// .globl	_Z10compute_dbPfS_ii
.visible .entry _Z10compute_dbPfS_ii(
	.param .u64 .ptr .align 1 _Z10compute_dbPfS_ii_param_0,
	.param .u64 .ptr .align 1 _Z10compute_dbPfS_ii_param_1,
	.param .u32 _Z10compute_dbPfS_ii_param_2,
	.param .u32 _Z10compute_dbPfS_ii_param_3
)
{
	.reg .pred 	%p<11>;
	.reg .b32 	%r<38>;
	.reg .b32 	%f<85>;
	.reg .b64 	%rd<43>;

	ld.param.u64 	%rd3, [_Z10compute_dbPfS_ii_param_0];
	ld.param.u64 	%rd2, [_Z10compute_dbPfS_ii_param_1];
	ld.param.u32 	%r23, [_Z10compute_dbPfS_ii_param_2];
	ld.param.u32 	%r24, [_Z10compute_dbPfS_ii_param_3];
	cvta.to.global.u64 	%rd1, %rd3;
	mov.u32 	%r25, %ctaid.x;
	mov.u32 	%r26, %ntid.x;
	mov.u32 	%r27, %tid.x;
	mad.lo.s32 	%r1, %r25, %r26, %r27;
	setp.ge.s32 	%p1, %r1, %r24;
	@%p1 bra 	$L__BB3_15;
	setp.lt.s32 	%p2, %r23, 1;
	mov.f32 	%f84, 0f00000000;
	@%p2 bra 	$L__BB3_14;
	and.b32  	%r2, %r23, 15;
	setp.lt.u32 	%p3, %r23, 16;
	mov.f32 	%f84, 0f00000000;
	mov.b32 	%r34, 0;
	@%p3 bra 	$L__BB3_5;
	and.b32  	%r34, %r23, 2147483632;
	neg.s32 	%r32, %r34;
	shl.b32 	%r5, %r24, 4;
	mov.f32 	%f84, 0f00000000;
	mul.wide.s32 	%rd6, %r24, 4;
	mov.u32 	%r31, %r1;
$L__BB3_4:
	.pragma "nounroll";
	mul.wide.s32 	%rd4, %r31, 4;
	add.s64 	%rd5, %rd1, %rd4;
	ld.global.f32 	%f18, [%rd5];
	add.f32 	%f19, %f84, %f18;
	add.s64 	%rd7, %rd5, %rd6;
	ld.global.f32 	%f20, [%rd7];
	add.f32 	%f21, %f19, %f20;
	add.s64 	%rd8, %rd7, %rd6;
	ld.global.f32 	%f22, [%rd8];
	add.f32 	%f23, %f21, %f22;
	add.s64 	%rd9, %rd8, %rd6;
	ld.global.f32 	%f24, [%rd9];
	add.f32 	%f25, %f23, %f24;
	add.s64 	%rd10, %rd9, %rd6;
	ld.global.f32 	%f26, [%rd10];
	add.f32 	%f27, %f25, %f26;
	add.s64 	%rd11, %rd10, %rd6;
	ld.global.f32 	%f28, [%rd11];
	add.f32 	%f29, %f27, %f28;
	add.s64 	%rd12, %rd11, %rd6;
	ld.global.f32 	%f30, [%rd12];
	add.f32 	%f31, %f29, %f30;
	add.s64 	%rd13, %rd12, %rd6;
	ld.global.f32 	%f32, [%rd13];
	add.f32 	%f33, %f31, %f32;
	add.s64 	%rd14, %rd13, %rd6;
	ld.global.f32 	%f34, [%rd14];
	add.f32 	%f35, %f33, %f34;
	add.s64 	%rd15, %rd14, %rd6;
	ld.global.f32 	%f36, [%rd15];
	add.f32 	%f37, %f35, %f36;
	add.s64 	%rd16, %rd15, %rd6;
	ld.global.f32 	%f38, [%rd16];
	add.f32 	%f39, %f37, %f38;
	add.s64 	%rd17, %rd16, %rd6;
	ld.global.f32 	%f40, [%rd17];
	add.f32 	%f41, %f39, %f40;
	add.s64 	%rd18, %rd17, %rd6;
	ld.global.f32 	%f42, [%rd18];
	add.f32 	%f43, %f41, %f42;
	add.s64 	%rd19, %rd18, %rd6;
	ld.global.f32 	%f44, [%rd19];
	add.f32 	%f45, %f43, %f44;
	add.s64 	%rd20, %rd19, %rd6;
	ld.global.f32 	%f46, [%rd20];
	add.f32 	%f47, %f45, %f46;
	add.s64 	%rd21, %rd20, %rd6;
	ld.global.f32 	%f48, [%rd21];
	add.f32 	%f84, %f47, %f48;
	add.s32 	%r32, %r32, 16;
	add.s32 	%r31, %r31, %r5;
	setp.ne.s32 	%p4, %r32, 0;
	@%p4 bra 	$L__BB3_4;
$L__BB3_5:
	setp.eq.s32 	%p5, %r2, 0;
	@%p5 bra 	$L__BB3_14;
	and.b32  	%r11, %r23, 7;
	setp.lt.u32 	%p6, %r2, 8;
	@%p6 bra 	$L__BB3_8;
	mad.lo.s32 	%r29, %r34, %r24, %r1;
	mul.wide.s32 	%rd22, %r29, 4;
	add.s64 	%rd23, %rd1, %rd22;
	ld.global.f32 	%f50, [%rd23];
	add.f32 	%f51, %f84, %f50;
	mul.wide.s32 	%rd24, %r24, 4;
	add.s64 	%rd25, %rd23, %rd24;
	ld.global.f32 	%f52, [%rd25];
	add.f32 	%f53, %f51, %f52;
	add.s64 	%rd26, %rd25, %rd24;
	ld.global.f32 	%f54, [%rd26];
	add.f32 	%f55, %f53, %f54;
	add.s64 	%rd27, %rd26, %rd24;
	ld.global.f32 	%f56, [%rd27];
	add.f32 	%f57, %f55, %f56;
	add.s64 	%rd28, %rd27, %rd24;
	ld.global.f32 	%f58, [%rd28];
	add.f32 	%f59, %f57, %f58;
	add.s64 	%rd29, %rd28, %rd24;
	ld.global.f32 	%f60, [%rd29];
	add.f32 	%f61, %f59, %f60;
	add.s64 	%rd30, %rd29, %rd24;
	ld.global.f32 	%f62, [%rd30];
	add.f32 	%f63, %f61, %f62;
	add.s64 	%rd31, %rd30, %rd24;
	ld.global.f32 	%f64, [%rd31];
	add.f32 	%f84, %f63, %f64;
	add.s32 	%r34, %r34, 8;
$L__BB3_8:
	setp.eq.s32 	%p7, %r11, 0;
	@%p7 bra 	$L__BB3_14;
	and.b32  	%r14, %r23, 3;
	setp.lt.u32 	%p8, %r11, 4;
	@%p8 bra 	$L__BB3_11;
	mad.lo.s32 	%r30, %r34, %r24, %r1;
	mul.wide.s32 	%rd32, %r30, 4;
	add.s64 	%rd33, %rd1, %rd32;
	ld.global.f32 	%f66, [%rd33];
	add.f32 	%f67, %f84, %f66;
	mul.wide.s32 	%rd34, %r24, 4;
	add.s64 	%rd35, %rd33, %rd34;
	ld.global.f32 	%f68, [%rd35];
	add.f32 	%f69, %f67, %f68;
	add.s64 	%rd36, %rd35, %rd34;
	ld.global.f32 	%f70, [%rd36];
	add.f32 	%f71, %f69, %f70;
	add.s64 	%rd37, %rd36, %rd34;
	ld.global.f32 	%f72, [%rd37];
	add.f32 	%f84, %f71, %f72;
	add.s32 	%r34, %r34, 4;
$L__BB3_11:
	setp.eq.s32 	%p9, %r14, 0;
	@%p9 bra 	$L__BB3_14;
	mad.lo.s32 	%r37, %r34, %r24, %r1;
	neg.s32 	%r36, %r14;
$L__BB3_13:
	.pragma "nounroll";
	mul.wide.s32 	%rd38, %r37, 4;
	add.s64 	%rd39, %rd1, %rd38;
	ld.global.f32 	%f73, [%rd39];
	add.f32 	%f84, %f84, %f73;
	add.s32 	%r37, %r37, %r24;
	add.s32 	%r36, %r36, 1;
	setp.ne.s32 	%p10, %r36, 0;
	@%p10 bra 	$L__BB3_13;
$L__BB3_14:
	cvt.rn.f32.s32 	%f74, %r23;
	div.rn.f32 	%f75, %f84, %f74;
	cvta.to.global.u64 	%rd40, %rd2;
	mul.wide.s32 	%rd41, %r1, 4;
	add.s64 	%rd42, %rd40, %rd41;
	st.global.f32 	[%rd42], %f75;
$L__BB3_15:
	ret;

}
	// .globl	_Z11compute_dz1PfS_S_i
.visible .entry _Z11compute_dz1PfS_S_i(
	.param .u64 .ptr .align 1 _Z11compute_dz1PfS_S_i_param_0,
	.param .u64 .ptr .align 1 _Z11compute_dz1PfS_S_i_param_1,
	.param .u64 .ptr .align 1 _Z11compute_dz1PfS_S_i_param_2,
	.param .u32 _Z11compute_dz1PfS_S_i_param_3
)
{
	.reg .pred 	%p<3>;
	.reg .b32 	%r<6>;
	.reg .b32 	%f<6>;
	.reg .b64 	%rd<13>;

	ld.param.u64 	%rd1, [_Z11compute_dz1PfS_S_i_param_0];
	ld.param.u64 	%rd2, [_Z11compute_dz1PfS_S_i_param_1];
	ld.param.u64 	%rd3, [_Z11compute_dz1PfS_S_i_param_2];
	ld.param.u32 	%r2, [_Z11compute_dz1PfS_S_i_param_3];
	mov.u32 	%r3, %ctaid.x;
	mov.u32 	%r4, %ntid.x;
	mov.u32 	%r5, %tid.x;
	mad.lo.s32 	%r1, %r3, %r4, %r5;
	setp.ge.s32 	%p1, %r1, %r2;
	@%p1 bra 	$L__BB4_4;
	cvta.to.global.u64 	%rd4, %rd2;
	mul.wide.s32 	%rd5, %r1, 4;
	add.s64 	%rd6, %rd4, %rd5;
	ld.global.f32 	%f4, [%rd6];
	setp.leu.f32 	%p2, %f4, 0f00000000;
	mov.f32 	%f5, 0f00000000;
	@%p2 bra 	$L__BB4_3;
	cvta.to.global.u64 	%rd7, %rd1;
	add.s64 	%rd9, %rd7, %rd5;
	ld.global.f32 	%f5, [%rd9];
$L__BB4_3:
	cvta.to.global.u64 	%rd10, %rd3;
	add.s64 	%rd12, %rd10, %rd5;
	st.global.f32 	[%rd12], %f5;
$L__BB4_4:
	ret;

}
	// .globl	_Z13update_paramsPfS_fi
.visible .entry _Z13update_paramsPfS_fi(
	.param .u64 .ptr .align 1 _Z13update_paramsPfS_fi_param_0,
	.param .u64 .ptr .align 1 _Z13update_paramsPfS_fi_param_1,
	.param .f32 _Z13update_paramsPfS_fi_param_2,
	.param .u32 _Z13update_paramsPfS_fi_param_3
)
{
	.reg .pred 	%p<2>;
	.reg .b32 	%r<6>;
	.reg .b32 	%f<6>;
	.reg .b64 	%rd<8>;

	ld.param.u64 	%rd1, [_Z13update_paramsPfS_fi_param_0];
	ld.param.u64 	%rd2, [_Z13update_paramsPfS_fi_param_1];
	ld.param.f32 	%f1, [_Z13update_paramsPfS_fi_param_2];
	ld.param.u32 	%r2, [_Z13update_paramsPfS_fi_param_3];
	mov.u32 	%r3, %ctaid.x;
	mov.u32 	%r4, %ntid.x;
	mov.u32 	%r5, %tid.x;
	mad.lo.s32 	%r1, %r3, %r4, %r5;
	setp.ge.s32 	%p1, %r1, %r2;
	@%p1 bra 	$L__BB5_2;
	cvta.to.global.u64 	%rd3, %rd2;
	cvta.to.global.u64 	%rd4, %rd1;
	mul.wide.s32 	%rd5, %r1, 4;
	add.s64 	%rd6, %rd3, %rd5;
	ld.global.f32 	%f2, [%rd6];
	mul.f32 	%f3, %f1, %f2;
	add.s64 	%rd7, %rd4, %rd5;
	ld.global.f32 	%f4, [%rd7];
	sub.f32 	%f5, %f4, %f3;
	st.global.f32 	[%rd7], %f5;
$L__BB5_2:
	ret;

}
	// .globl	_Z16compute_accuracyPfS_Pii
.visible .entry _Z16compute_accuracyPfS_Pii(
	.param .u64 .ptr .align 1 _Z16compute_accuracyPfS_Pii_param_0,
	.param .u64 .ptr .align 1 _Z16compute_accuracyPfS_Pii_param_1,
	.param .u64 .ptr .align 1 _Z16compute_accuracyPfS_Pii_param_2,
	.param .u32 _Z16compute_accuracyPfS_Pii_param_3
)
{
	.reg .pred 	%p<47>;
	.reg .b32 	%r<47>;
	.reg .b32 	%f<37>;
	.reg .b64 	%rd<10>;

	ld.param.u64 	%rd1, [_Z16compute_accuracyPfS_Pii_param_0];
	ld.param.u64 	%rd2, [_Z16compute_accuracyPfS_Pii_param_1];
	ld.param.u64 	%rd3, [_Z16compute_accuracyPfS_Pii_param_2];
	ld.param.u32 	%r2, [_Z16compute_accuracyPfS_Pii_param_3];
	mov.u32 	%r3, %ctaid.x;
	mov.u32 	%r4, %ntid.x;
	mov.u32 	%r5, %tid.x;
	mad.lo.s32 	%r1, %r3, %r4, %r5;
	setp.ge.s32 	%p1, %r1, %r2;
	@%p1 bra 	$L__BB6_3;
	cvta.to.global.u64 	%rd4, %rd1;
	cvta.to.global.u64 	%rd5, %rd2;
	mul.lo.s32 	%r6, %r1, 10;
	mul.wide.s32 	%rd6, %r6, 4;
	add.s64 	%rd7, %rd4, %rd6;
	add.s64 	%rd8, %rd5, %rd6;
	ld.global.f32 	%f1, [%rd8];
	ld.global.f32 	%f2, [%rd7];
	ld.global.f32 	%f3, [%rd7+4];
	setp.gt.f32 	%p2, %f3, %f2;
	selp.f32 	%f4, %f3, %f2, %p2;
	ld.global.f32 	%f5, [%rd8+4];
	setp.gt.f32 	%p3, %f5, %f1;
	selp.f32 	%f6, %f5, %f1, %p3;
	ld.global.f32 	%f7, [%rd7+8];
	setp.gt.f32 	%p4, %f7, %f4;
	selp.f32 	%f8, %f7, %f4, %p4;
	ld.global.f32 	%f9, [%rd8+8];
	setp.gt.f32 	%p5, %f9, %f6;
	selp.f32 	%f10, %f9, %f6, %p5;
	ld.global.f32 	%f11, [%rd7+12];
	setp.gt.f32 	%p6, %f11, %f8;
	selp.f32 	%f12, %f11, %f8, %p6;
	ld.global.f32 	%f13, [%rd8+12];
	setp.leu.f32 	%p7, %f13, %f10;
	setp.gt.f32 	%p8, %f13, %f10;
	selp.f32 	%f14, %f13, %f10, %p8;
	ld.global.f32 	%f15, [%rd7+16];
	setp.leu.f32 	%p9, %f15, %f12;
	setp.gt.f32 	%p10, %f15, %f12;
	selp.f32 	%f16, %f15, %f12, %p10;
	ld.global.f32 	%f17, [%rd8+16];
	setp.gt.f32 	%p11, %f17, %f14;
	selp.f32 	%f18, %f17, %f14, %p11;
	ld.global.f32 	%f19, [%rd7+20];
	setp.gt.f32 	%p12, %f19, %f16;
	selp.f32 	%f20, %f19, %f16, %p12;
	ld.global.f32 	%f21, [%rd8+20];
	setp.leu.f32 	%p13, %f21, %f18;
	setp.gt.f32 	%p14, %f21, %f18;
	selp.f32 	%f22, %f21, %f18, %p14;
	ld.global.f32 	%f23, [%rd7+24];
	setp.leu.f32 	%p15, %f23, %f20;
	setp.gt.f32 	%p16, %f23, %f20;
	selp.f32 	%f24, %f23, %f20, %p16;
	ld.global.f32 	%f25, [%rd8+24];
	setp.gt.f32 	%p17, %f25, %f22;
	selp.f32 	%f26, %f25, %f22, %p17;
	ld.global.f32 	%f27, [%rd7+28];
	setp.gt.f32 	%p18, %f27, %f24;
	selp.f32 	%f28, %f27, %f24, %p18;
	ld.global.f32 	%f29, [%rd8+28];
	setp.leu.f32 	%p19, %f29, %f26;
	setp.gt.f32 	%p20, %f29, %f26;
	selp.f32 	%f30, %f29, %f26, %p20;
	ld.global.f32 	%f31, [%rd7+32];
	setp.leu.f32 	%p21, %f31, %f28;
	setp.gt.f32 	%p22, %f31, %f28;
	selp.f32 	%f32, %f31, %f28, %p22;
	ld.global.f32 	%f33, [%rd8+32];
	setp.gt.f32 	%p23, %f33, %f30;
	selp.f32 	%f34, %f33, %f30, %p23;
	ld.global.f32 	%f35, [%rd7+36];
	setp.gt.f32 	%p24, %f35, %f32;
	ld.global.f32 	%f36, [%rd8+36];
	setp.gt.f32 	%p25, %f36, %f34;
	setp.leu.f32 	%p26, %f36, %f34;
	xor.pred  	%p27, %p2, %p3;
	or.pred  	%p29, %p4, %p27;
	not.pred 	%p30, %p29;
	selp.u32 	%r7, -1, 0, %p30;
	selp.u32 	%r8, -1, 0, %p4;
	selp.b32 	%r9, %r8, %r7, %p5;
	and.b32  	%r11, %r9, 1;
	setp.eq.b32 	%p31, %r11, 1;
	and.pred  	%p32, %p7, %p31;
	selp.u32 	%r12, -1, 0, %p32;
	selp.u32 	%r13, -1, 0, %p8;
	selp.b32 	%r14, %r13, %r12, %p6;
	and.b32  	%r16, %r14, 1;
	setp.eq.b32 	%p33, %r16, 1;
	and.pred  	%p34, %p9, %p33;
	selp.u32 	%r17, -1, 0, %p34;
	selp.u32 	%r18, -1, 0, %p10;
	selp.b32 	%r19, %r18, %r17, %p11;
	and.b32  	%r21, %r19, 1;
	setp.eq.b32 	%p35, %r21, 1;
	and.pred  	%p36, %p13, %p35;
	selp.u32 	%r22, -1, 0, %p36;
	selp.u32 	%r23, -1, 0, %p14;
	selp.b32 	%r24, %r23, %r22, %p12;
	and.b32  	%r26, %r24, 1;
	setp.eq.b32 	%p37, %r26, 1;
	and.pred  	%p38, %p15, %p37;
	selp.u32 	%r27, -1, 0, %p38;
	selp.u32 	%r28, -1, 0, %p16;
	selp.b32 	%r29, %r28, %r27, %p17;
	and.b32  	%r31, %r29, 1;
	setp.eq.b32 	%p39, %r31, 1;
	and.pred  	%p40, %p19, %p39;
	selp.u32 	%r32, -1, 0, %p40;
	selp.u32 	%r33, -1, 0, %p20;
	selp.b32 	%r34, %r33, %r32, %p18;
	and.b32  	%r36, %r34, 1;
	setp.eq.b32 	%p41, %r36, 1;
	and.pred  	%p42, %p21, %p41;
	selp.u32 	%r37, -1, 0, %p42;
	selp.u32 	%r38, -1, 0, %p22;
	selp.b32 	%r39, %r38, %r37, %p23;
	and.b32  	%r41, %r39, 1;
	setp.eq.b32 	%p43, %r41, 1;
	and.pred  	%p44, %p26, %p43;
	selp.u32 	%r42, -1, 0, %p44;
	selp.u32 	%r43, -1, 0, %p25;
	selp.b32 	%r44, %r43, %r42, %p24;
	and.b32  	%r45, %r44, 1;
	setp.eq.b32 	%p45, %r45, 1;
	not.pred 	%p46, %p45;
	@%p46 bra 	$L__BB6_3;
	cvta.to.global.u64 	%rd9, %rd3;
	atom.global.add.u32 	%r46, [%rd9], 1;
$L__BB6_3:
	ret;

}


// ===== COMPILED SASS (sm_100) =====

	.target	sm_100

	.elftype	@"ET_EXEC"


//--------------------- .note.nv.tkinfo           --------------------------
	.section	.note.nv.tkinfo,"",@"SHT_NOTE"
	.sectionflags	@"SHF_NOTE_NV_TKINFO"
	.tkinfo
        /*0018*/ 	.word	0x00000002
        /*0030*/ 	.string	""
        /*0030*/ 	.string	"ptxas"
        /*0030*/ 	.string	"Cuda compilation tools, release 13.0, V13.0.88"
        /*0030*/ 	.string	"Build cuda_13.0.r13.0/compiler.36424714_0"
        /*0030*/ 	.string	"-arch sm_100 -m 64 "



//--------------------- .note.nv.cuinfo           --------------------------
	.section	.note.nv.cuinfo,"",@"SHT_NOTE"
	.sectionflags	@"SHF_NOTE_NV_CUINFO"
        /*0018*/ 	.short	0x0002
        /*001a*/ 	.short	0x0064
        /*001c*/ 	.short	0x0082
	.zero		2


//--------------------- .nv.info                  --------------------------
	.section	.nv.info,"",@"SHT_CUDA_INFO"
	.align	4


	//----- nvinfo : EIATTR_REGCOUNT
	.align		4
        /*0000*/ 	.byte	0x04, 0x2f
        /*0002*/ 	.short	(.L_1 - .L_0)
	.align		4
.L_0:
        /*0004*/ 	.word	index@(_Z19apply_bias_and_ReLUPfS_S_ii)
        /*0008*/ 	.word	0x0000000c


	//----- nvinfo : EIATTR_FRAME_SIZE
	.align		4
.L_1:
        /*000c*/ 	.byte	0x04, 0x11
        /*000e*/ 	.short	(.L_3 - .L_2)
	.align		4
.L_2:
        /*0010*/ 	.word	index@(_Z19apply_bias_and_ReLUPfS_S_ii)
        /*0014*/ 	.word	0x00000000


	//----- nvinfo : EIATTR_REGCOUNT
	.align		4
.L_3:
        /*0018*/ 	.byte	0x04, 0x2f
        /*001a*/ 	.short	(.L_5 - .L_4)
	.align		4
.L_4:
        /*001c*/ 	.word	index@(_Z22apply_bias_and_softmaxPfS_S_ii)
        /*0020*/ 	.word	0x00000020


	//----- nvinfo : EIATTR_FRAME_SIZE
	.align		4
.L_5:
        /*0024*/ 	.byte	0x04, 0x11
        /*0026*/ 	.short	(.L_7 - .L_6)
	.align		4
.L_6:
        /*0028*/ 	.word	index@($__internal_1_$__cuda_sm3x_div_rn_noftz_f32_slowpath)
        /*002c*/ 	.word	0x00000000


	//----- nvinfo : EIATTR_FRAME_SIZE
	.align		4
.L_7:
        /*0030*/ 	.byte	0x04, 0x11
        /*0032*/ 	.short	(.L_9 - .L_8)
	.align		4
.L_8:
        /*0034*/ 	.word	index@(_Z22apply_bias_and_softmaxPfS_S_ii)
        /*0038*/ 	.word	0x00000000


	//----- nvinfo : EIATTR_REGCOUNT
	.align		4
.L_9:
        /*003c*/ 	.byte	0x04, 0x2f
        /*003e*/ 	.short	(.L_11 - .L_10)
	.align		4
.L_10:
        /*0040*/ 	.word	index@(_Z11compute_dz2PfS_S_i)
        /*0044*/ 	.word	0x0000000c


	//----- nvinfo : EIATTR_FRAME_SIZE
	.align		4
.L_11:
        /*0048*/ 	.byte	0x04, 0x11
        /*004a*/ 	.short	(.L_13 - .L_12)
	.align		4
.L_12:
        /*004c*/ 	.word	index@(_Z11compute_dz2PfS_S_i)
        /*0050*/ 	.word	0x00000000


	//----- nvinfo : EIATTR_REGCOUNT
	.align		4
.L_13:
        /*0054*/ 	.byte	0x04, 0x2f
        /*0056*/ 	.short	(.L_15 - .L_14)
	.align		4
.L_14:
        /*0058*/ 	.word	index@(_Z10compute_dbPfS_ii)
        /*005c*/ 	.word	0x00000020


	//----- nvinfo : EIATTR_FRAME_SIZE
	.align		4
.L_15:
        /*0060*/ 	.byte	0x04, 0x11
        /*0062*/ 	.short	(.L_17 - .L_16)
	.align		4
.L_16:
        /*0064*/ 	.word	index@($__internal_0_$__cuda_sm3x_div_rn_noftz_f32_slowpath)
        /*0068*/ 	.word	0x00000000


	//----- nvinfo : EIATTR_FRAME_SIZE
	.align		4
.L_17:
        /*006c*/ 	.byte	0x04, 0x11
        /*006e*/ 	.short	(.L_19 - .L_18)
	.align		4
.L_18:
        /*0070*/ 	.word	index@(_Z10compute_dbPfS_ii)
        /*0074*/ 	.word	0x00000000


	//----- nvinfo : EIATTR_REGCOUNT
	.align		4
.L_19:
        /*0078*/ 	.byte	0x04, 0x2f
        /*007a*/ 	.short	(.L_21 - .L_20)
	.align		4
.L_20:
        /*007c*/ 	.word	index@(_Z11compute_dz1PfS_S_i)
        /*0080*/ 	.word	0x0000000c


	//----- nvinfo : EIATTR_FRAME_SIZE
	.align		4
.L_21:
        /*0084*/ 	.byte	0x04, 0x11
        /*0086*/ 	.short	(.L_23 - .L_22)
	.align		4
.L_22:
        /*0088*/ 	.word	index@(_Z11compute_dz1PfS_S_i)
        /*008c*/ 	.word	0x00000000


	//----- nvinfo : EIATTR_REGCOUNT
	.align		4
.L_23:
        /*0090*/ 	.byte	0x04, 0x2f
        /*0092*/ 	.short	(.L_25 - .L_24)
	.align		4
.L_24:
        /*0094*/ 	.word	index@(_Z13update_paramsPfS_fi)
        /*0098*/ 	.word	0x0000000a


	//----- nvinfo : EIATTR_FRAME_SIZE
	.align		4
.L_25:
        /*009c*/ 	.byte	0x04, 0x11
        /*009e*/ 	.short	(.L_27 - .L_26)
	.align		4
.L_26:
        /*00a0*/ 	.word	index@(_Z13update_paramsPfS_fi)
        /*00a4*/ 	.word	0x00000000


	//----- nvinfo : EIATTR_REGCOUNT
	.align		4
.L_27:
        /*00a8*/ 	.byte	0x04, 0x2f
        /*00aa*/ 	.short	(.L_29 - .L_28)
	.align		4
.L_28:
        /*00ac*/ 	.word	index@(_Z16compute_accuracyPfS_Pii)
        /*00b0*/ 	.word	0x0000001b


	//----- nvinfo : EIATTR_FRAME_SIZE
	.align		4
.L_29:
        /*00b4*/ 	.byte	0x04, 0x11
        /*00b6*/ 	.short	(.L_31 - .L_30)
	.align		4
.L_30:
        /*00b8*/ 	.word	index@(_Z16compute_accuracyPfS_Pii)
        /*00bc*/ 	.word	0x00000000


	//----- nvinfo : EIATTR_MIN_STACK_SIZE
	.align		4
.L_31:
        /*00c0*/ 	.byte	0x04, 0x12
        /*00c2*/ 	.short	(.L_33 - .L_32)
	.align		4
.L_32:
        /*00c4*/ 	.word	index@(_Z16compute_accuracyPfS_Pii)
        /*00c8*/ 	.word	0x00000000


	//----- nvinfo : EIATTR_MIN_STACK_SIZE
	.align		4
.L_33:
        /*00cc*/ 	.byte	0x04, 0x12
        /*00ce*/ 	.short	(.L_35 - .L_34)
	.align		4
.L_34:
        /*00d0*/ 	.word	index@(_Z13update_paramsPfS_fi)
        /*00d4*/ 	.word	0x00000000


	//----- nvinfo : EIATTR_MIN_STACK_SIZE
	.align		4
.L_35:
        /*00d8*/ 	.byte	0x04, 0x12
        /*00da*/ 	.short	(.L_37 - .L_36)
	.align		4
.L_36:
        /*00dc*/ 	.word	index@(_Z11compute_dz1PfS_S_i)
        /*00e0*/ 	.word	0x00000000


	//----- nvinfo : EIATTR_MIN_STACK_SIZE
	.align		4
.L_37:
        /*00e4*/ 	.byte	0x04, 0x12
        /*00e6*/ 	.short	(.L_39 - .L_38)
	.align		4
.L_38:
        /*00e8*/ 	.word	index@(_Z10compute_dbPfS_ii)
        /*00ec*/ 	.word	0x00000000


	//----- nvinfo : EIATTR_MIN_STACK_SIZE
	.align		4
.L_39:
        /*00f0*/ 	.byte	0x04, 0x12
        /*00f2*/ 	.short	(.L_41 - .L_40)
	.align		4
.L_40:
        /*00f4*/ 	.word	index@(_Z11compute_dz2PfS_S_i)
        /*00f8*/ 	.word	0x00000000


	//----- nvinfo : EIATTR_MIN_STACK_SIZE
	.align		4
.L_41:
        /*00fc*/ 	.byte	0x04, 0x12
        /*00fe*/ 	.short	(.L_43 - .L_42)
	.align		4
.L_42:
        /*0100*/ 	.word	index@(_Z22apply_bias_and_softmaxPfS_S_ii)
        /*0104*/ 	.word	0x00000000


	//----- nvinfo : EIATTR_MIN_STACK_SIZE
	.align		4
.L_43:
        /*0108*/ 	.byte	0x04, 0x12
        /*010a*/ 	.short	(.L_45 - .L_44)
	.align		4
.L_44:
        /*010c*/ 	.word	index@(_Z19apply_bias_and_ReLUPfS_S_ii)
        /*0110*/ 	.word	0x00000000
.L_45:


//--------------------- .nv.compat                --------------------------
	.section	.nv.compat,"",@"SHT_CUDA_COMPAT_INFO"
	.align	4
        /*0000*/ 	.byte	0x02, 0x09, 0x00, 0x00, 0x02, 0x02, 0x01, 0x00, 0x02, 0x05, 0x05, 0x00, 0x03, 0x07, 0x01, 0x01
        /*0010*/ 	.byte	0x02, 0x03, 0x00, 0x00, 0x02, 0x06, 0x01, 0x00, 0x04, 0x0b, 0x08, 0x00, 0x01, 0x00, 0x00, 0x00
        /*0020*/ 	.byte	0x00, 0x00, 0x00, 0x00


//--------------------- .nv.info._Z16compute_accuracyPfS_Pii --------------------------
	.section	.nv.info._Z16compute_accuracyPfS_Pii,"",@"SHT_CUDA_INFO"
	.sectionflags	@""
	.align	4


	//----- nvinfo : EIATTR_CUDA_API_VERSION
	.align		4
        /*0000*/ 	.byte	0x04, 0x37
        /*0002*/ 	.short	(.L_47 - .L_46)
.L_46:
        /*0004*/ 	.word	0x00000082


	//----- nvinfo : EIATTR_KPARAM_INFO
	.align		4
.L_47:
        /*0008*/ 	.byte	0x04, 0x17
        /*000a*/ 	.short	(.L_49 - .L_48)
.L_48:
        /*000c*/ 	.word	0x00000000
        /*0010*/ 	.short	0x0003
        /*0012*/ 	.short	0x0018
        /*0014*/ 	.byte	0x00, 0xf0, 0x11, 0x00


	//----- nvinfo : EIATTR_KPARAM_INFO
	.align		4
.L_49:
        /*0018*/ 	.byte	0x04, 0x17
        /*001a*/ 	.short	(.L_51 - .L_50)
.L_50:
        /*001c*/ 	.word	0x00000000
        /*0020*/ 	.short	0x0002
        /*0022*/ 	.short	0x0010
        /*0024*/ 	.byte	0x00, 0xf5, 0x21, 0x00


	//----- nvinfo : EIATTR_KPARAM_INFO
	.align		4
.L_51:
        /*0028*/ 	.byte	0x04, 0x17
        /*002a*/ 	.short	(.L_53 - .L_52)
.L_52:
        /*002c*/ 	.word	0x00000000
        /*0030*/ 	.short	0x0001
        /*0032*/ 	.short	0x0008
        /*0034*/ 	.byte	0x00, 0xf5, 0x21, 0x00


	//----- nvinfo : EIATTR_KPARAM_INFO
	.align		4
.L_53:
        /*0038*/ 	.byte	0x04, 0x17
        /*003a*/ 	.short	(.L_55 - .L_54)
.L_54:
        /*003c*/ 	.word	0x00000000
        /*0040*/ 	.short	0x0000
        /*0042*/ 	.short	0x0000
        /*0044*/ 	.byte	0x00, 0xf5, 0x21, 0x00


	//----- nvinfo : EIATTR_SPARSE_MMA_MASK
	.align		4
.L_55:
        /*0048*/ 	.byte	0x03, 0x50
        /*004a*/ 	.short	0x0000


	//----- nvinfo : EIATTR_MAXREG_COUNT
	.align		4
        /*004c*/ 	.byte	0x03, 0x1b
        /*004e*/ 	.short	0x00ff


	//----- nvinfo : EIATTR_MERCURY_ISA_VERSION
	.align		4
        /*0050*/ 	.byte	0x03, 0x5f
        /*0052*/ 	.short	0x0101


	//----- nvinfo : EIATTR_INT_WARP_WIDE_INSTR_OFFSETS
	.align		4
        /*0054*/ 	.byte	0x04, 0x31
        /*0056*/ 	.short	(.L_57 - .L_56)


	//   ....[0]....
.L_56:
        /*0058*/ 	.word	0x00000700


	//----- nvinfo : EIATTR_VRC_CTA_INIT_COUNT
	.align		4
.L_57:
        /*005c*/ 	.byte	0x02, 0x4a
	.zero		1
	.zero		1


	//----- nvinfo : EIATTR_EXIT_INSTR_OFFSETS
	.align		4
        /*0060*/ 	.byte	0x04, 0x1c
        /*0062*/ 	.short	(.L_59 - .L_58)


	//   ....[0]....
.L_58:
        /*0064*/ 	.word	0x00000070


	//   ....[1]....
        /*0068*/ 	.word	0x000006d0


	//   ....[2]....
        /*006c*/ 	.word	0x00000750


	//----- nvinfo : EIATTR_CBANK_PARAM_SIZE
	.align		4
.L_59:
        /*0070*/ 	.byte	0x03, 0x19
        /*0072*/ 	.short	0x001c


	//----- nvinfo : EIATTR_PARAM_CBANK
	.align		4
        /*0074*/ 	.byte	0x04, 0x0a
        /*0076*/ 	.short	(.L_61 - .L_60)
	.align		4
.L_60:
        /*0078*/ 	.word	index@(.nv.constant0._Z16compute_accuracyPfS_Pii)
        /*007c*/ 	.short	0x0380
        /*007e*/ 	.short	0x001c


	//----- nvinfo : EIATTR_SW_WAR
	.align		4
.L_61:
        /*0080*/ 	.byte	0x04, 0x36
        /*0082*/ 	.short	(.L_63 - .L_62)
.L_62:
        /*0084*/ 	.word	0x00000008
.L_63:


//--------------------- .nv.info._Z13update_paramsPfS_fi --------------------------
	.section	.nv.info._Z13update_paramsPfS_fi,"",@"SHT_CUDA_INFO"
	.sectionflags	@""
	.align	4


	//----- nvinfo : EIATTR_CUDA_API_VERSION
	.align		4
        /*0000*/ 	.byte	0x04, 0x37
        /*0002*/ 	.short	(.L_65 - .L_64)
.L_64:
        /*0004*/ 	.word	0x00000082


	//----- nvinfo : EIATTR_KPARAM_INFO
	.align		4
.L_65:
        /*0008*/ 	.byte	0x04, 0x17
        /*000a*/ 	.short	(.L_67 - .L_66)
.L_66:
        /*000c*/ 	.word	0x00000000
        /*0010*/ 	.short	0x0003
        /*0012*/ 	.short	0x0014
        /*0014*/ 	.byte	0x00, 0xf0, 0x11, 0x00


	//----- nvinfo : EIATTR_KPARAM_INFO
	.align		4
.L_67:
        /*0018*/ 	.byte	0x04, 0x17
        /*001a*/ 	.short	(.L_69 - .L_68)
.L_68:
        /*001c*/ 	.word	0x00000000
        /*0020*/ 	.short	0x0002
        /*0022*/ 	.short	0x0010
        /*0024*/ 	.byte	0x00, 0xf0, 0x11, 0x00


	//----- nvinfo : EIATTR_KPARAM_INFO
	.align		4
.L_69:
        /*0028*/ 	.byte	0x04, 0x17
        /*002a*/ 	.short	(.L_71 - .L_70)
.L_70:
        /*002c*/ 	.word	0x00000000
        /*0030*/ 	.short	0x0001
        /*0032*/ 	.short	0x0008
        /*0034*/ 	.byte	0x00, 0xf5, 0x21, 0x00


	//----- nvinfo : EIATTR_KPARAM_INFO
	.align		4
.L_71:
        /*0038*/ 	.byte	0x04, 0x17
        /*003a*/ 	.short	(.L_73 - .L_72)
.L_72:
        /*003c*/ 	.word	0x00000000
        /*0040*/ 	.short	0x0000
        /*0042*/ 	.short	0x0000
        /*0044*/ 	.byte	0x00, 0xf5, 0x21, 0x00


	//----- nvinfo : EIATTR_SPARSE_MMA_MASK
	.align		4
.L_73:
        /*0048*/ 	.byte	0x03, 0x50
        /*004a*/ 	.short	0x0000


	//----- nvinfo : EIATTR_MAXREG_COUNT
	.align		4
        /*004c*/ 	.byte	0x03, 0x1b
        /*004e*/ 	.short	0x00ff


	//----- nvinfo : EIATTR_MERCURY_ISA_VERSION
	.align		4
        /*0050*/ 	.byte	0x03, 0x5f
        /*0052*/ 	.short	0x0101


	//----- nvinfo : EIATTR_VRC_CTA_INIT_COUNT
	.align		4
        /*0054*/ 	.byte	0x02, 0x4a
	.zero		1
	.zero		1


	//----- nvinfo : EIATTR_EXIT_INSTR_OFFSETS
	.align		4
        /*0058*/ 	.byte	0x04, 0x1c
        /*005a*/ 	.short	(.L_75 - .L_74)


	//   ....[0]....
.L_74:
        /*005c*/ 	.word	0x00000070


	//   ....[1]....
        /*0060*/ 	.word	0x00000120


	//----- nvinfo : EIATTR_CBANK_PARAM_SIZE
	.align		4
.L_75:
        /*0064*/ 	.byte	0x03, 0x19
        /*0066*/ 	.short	0x0018


	//----- nvinfo : EIATTR_PARAM_CBANK
	.align		4
        /*0068*/ 	.byte	0x04, 0x0a
        /*006a*/ 	.short	(.L_77 - .L_76)
	.align		4
.L_76:
        /*006c*/ 	.word	index@(.nv.constant0._Z13update_paramsPfS_fi)
        /*0070*/ 	.short	0x0380
        /*0072*/ 	.short	0x0018


	//----- nvinfo : EIATTR_SW_WAR
	.align		4
.L_77:
        /*0074*/ 	.byte	0x04, 0x36
        /*0076*/ 	.short	(.L_79 - .L_78)
.L_78:
        /*0078*/ 	.word	0x00000008
.L_79:


//--------------------- .nv.info._Z11compute_dz1PfS_S_i --------------------------
	.section	.nv.info._Z11compute_dz1PfS_S_i,"",@"SHT_CUDA_INFO"
	.sectionflags	@""
	.align	4


	//----- nvinfo : EIATTR_CUDA_API_VERSION
	.align		4
        /*0000*/ 	.byte	0x04, 0x37
        /*0002*/ 	.short	(.L_81 - .L_80)
.L_80:
        /*0004*/ 	.word	0x00000082


	//----- nvinfo : EIATTR_KPARAM_INFO
	.align		4
.L_81:
        /*0008*/ 	.byte	0x04, 0x17
        /*000a*/ 	.short	(.L_83 - .L_82)
.L_82:
        /*000c*/ 	.word	0x00000000
        /*0010*/ 	.short	0x0003
        /*0012*/ 	.short	0x0018
        /*0014*/ 	.byte	0x00, 0xf0, 0x11, 0x00


	//----- nvinfo : EIATTR_KPARAM_INFO
	.align		4
.L_83:
        /*0018*/ 	.byte	0x04, 0x17
        /*001a*/ 	.short	(.L_85 - .L_84)
.L_84:
        /*001c*/ 	.word	0x00000000
        /*0020*/ 	.short	0x0002
        /*0022*/ 	.short	0x0010
        /*0024*/ 	.byte	0x00, 0xf5, 0x21, 0x00


	//----- nvinfo : EIATTR_KPARAM_INFO
	.align		4
.L_85:
        /*0028*/ 	.byte	0x04, 0x17
        /*002a*/ 	.short	(.L_87 - .L_86)
.L_86:
        /*002c*/ 	.word	0x00000000
        /*0030*/ 	.short	0x0001
        /*0032*/ 	.short	0x0008
        /*0034*/ 	.byte	0x00, 0xf5, 0x21, 0x00


	//----- nvinfo : EIATTR_KPARAM_INFO
	.align		4
.L_87:
        /*0038*/ 	.byte	0x04, 0x17
        /*003a*/ 	.short	(.L_89 - .L_88)
.L_88:
        /*003c*/ 	.word	0x00000000
        /*0040*/ 	.short	0x0000
        /*0042*/ 	.short	0x0000
        /*0044*/ 	.byte	0x00, 0xf5, 0x21, 0x00


	//----- nvinfo : EIATTR_SPARSE_MMA_MASK
	.align		4
.L_89:
        /*0048*/ 	.byte	0x03, 0x50
        /*004a*/ 	.short	0x0000


	//----- nvinfo : EIATTR_MAXREG_COUNT
	.align		4
        /*004c*/ 	.byte	0x03, 0x1b
        /*004e*/ 	.short	0x00ff


	//----- nvinfo : EIATTR_MERCURY_ISA_VERSION
	.align		4
        /*0050*/ 	.byte	0x03, 0x5f
        /*0052*/ 	.short	0x0101


	//----- nvinfo : EIATTR_VRC_CTA_INIT_COUNT
	.align		4
        /*0054*/ 	.byte	0x02, 0x4a
	.zero		1
	.zero		1


	//----- nvinfo : EIATTR_EXIT_INSTR_OFFSETS
	.align		4
        /*0058*/ 	.byte	0x04, 0x1c
        /*005a*/ 	.short	(.L_91 - .L_90)


	//   ....[0]....
.L_90:
        /*005c*/ 	.word	0x00000070


	//   ....[1]....
        /*0060*/ 	.word	0x00000170


	//----- nvinfo : EIATTR_CRS_STACK_SIZE
	.align		4
.L_91:
        /*0064*/ 	.byte	0x04, 0x1e
        /*0066*/ 	.short	(.L_93 - .L_92)
.L_92:
        /*0068*/ 	.word	0x00000000


	//----- nvinfo : EIATTR_CBANK_PARAM_SIZE
	.align		4
.L_93:
        /*006c*/ 	.byte	0x03, 0x19
        /*006e*/ 	.short	0x001c


	//----- nvinfo : EIATTR_PARAM_CBANK
	.align		4
        /*0070*/ 	.byte	0x04, 0x0a
        /*0072*/ 	.short	(.L_95 - .L_94)
	.align		4
.L_94:
        /*0074*/ 	.word	index@(.nv.constant0._Z11compute_dz1PfS_S_i)
        /*0078*/ 	.short	0x0380
        /*007a*/ 	.short	0x001c


	//----- nvinfo : EIATTR_SW_WAR
	.align		4
.L_95:
        /*007c*/ 	.byte	0x04, 0x36
        /*007e*/ 	.short	(.L_97 - .L_96)
.L_96:
        /*0080*/ 	.word	0x00000008
.L_97:


//--------------------- .nv.info._Z10compute_dbPfS_ii --------------------------
	.section	.nv.info._Z10compute_dbPfS_ii,"",@"SHT_CUDA_INFO"
	.sectionflags	@""
	.align	4


	//----- nvinfo : EIATTR_CUDA_API_VERSION
	.align		4
        /*0000*/ 	.byte	0x04, 0x37
        /*0002*/ 	.short	(.L_99 - .L_98)
.L_98:
        /*0004*/ 	.word	0x00000082


	//----- nvinfo : EIATTR_KPARAM_INFO
	.align		4
.L_99:
        /*0008*/ 	.byte	0x04, 0x17
        /*000a*/ 	.short	(.L_101 - .L_100)
.L_100:
        /*000c*/ 	.word	0x00000000
        /*0010*/ 	.short	0x0003
        /*0012*/ 	.short	0x0014
        /*0014*/ 	.byte	0x00, 0xf0, 0x11, 0x00


	//----- nvinfo : EIATTR_KPARAM_INFO
	.align		4
.L_101:
        /*0018*/ 	.byte	0x04, 0x17
        /*001a*/ 	.short	(.L_103 - .L_102)
.L_102:
        /*001c*/ 	.word	0x00000000
        /*0020*/ 	.short	0x0002
        /*0022*/ 	.short	0x0010
        /*0024*/ 	.byte	0x00, 0xf0, 0x11, 0x00


	//----- nvinfo : EIATTR_KPARAM_INFO
	.align		4
.L_103:
        /*0028*/ 	.byte	0x04, 0x17
        /*002a*/ 	.short	(.L_105 - .L_104)
.L_104:
        /*002c*/ 	.word	0x00000000
        /*0030*/ 	.short	0x0001
        /*0032*/ 	.short	0x0008
        /*0034*/ 	.byte	0x00, 0xf5, 0x21, 0x00


	//----- nvinfo : EIATTR_KPARAM_INFO
	.align		4
.L_105:
        /*0038*/ 	.byte	0x04, 0x17
        /*003a*/ 	.short	(.L_107 - .L_106)
.L_106:
        /*003c*/ 	.word	0x00000000
        /*0040*/ 	.short	0x0000
        /*0042*/ 	.short	0x0000
        /*0044*/ 	.byte	0x00, 0xf5, 0x21, 0x00


	//----- nvinfo : EIATTR_SPARSE_MMA_MASK
	.align		4
.L_107:
        /*0048*/ 	.byte	0x03, 0x50
        /*004a*/ 	.short	0x0000


	//----- nvinfo : EIATTR_MAXREG_COUNT
	.align		4
        /*004c*/ 	.byte	0x03, 0x1b
        /*004e*/ 	.short	0x00ff


	//----- nvinfo : EIATTR_MERCURY_ISA_VERSION
	.align		4
        /*0050*/ 	.byte	0x03, 0x5f
        /*0052*/ 	.short	0x0101


	//----- nvinfo : EIATTR_VRC_CTA_INIT_COUNT
	.align		4
        /*0054*/ 	.byte	0x02, 0x4a
	.zero		1
	.zero		1


	//----- nvinfo : EIATTR_EXIT_INSTR_OFFSETS
	.align		4
        /*0058*/ 	.byte	0x04, 0x1c
        /*005a*/ 	.short	(.L_109 - .L_108)


	//   ....[0]....
.L_108:
        /*005c*/ 	.word	0x00000070


	//   ....[1]....
        /*0060*/ 	.word	0x000009d0


	//----- nvinfo : EIATTR_CRS_STACK_SIZE
	.align		4
.L_109:
        /*0064*/ 	.byte	0x04, 0x1e
        /*0066*/ 	.short	(.L_111 - .L_110)
.L_110:
        /*0068*/ 	.word	0x00000000


	//----- nvinfo : EIATTR_CBANK_PARAM_SIZE
	.align		4
.L_111:
        /*006c*/ 	.byte	0x03, 0x19
        /*006e*/ 	.short	0x0018


	//----- nvinfo : EIATTR_PARAM_CBANK
	.align		4
        /*0070*/ 	.byte	0x04, 0x0a
        /*0072*/ 	.short	(.L_113 - .L_112)
	.align		4
.L_112:
        /*0074*/ 	.word	index@(.nv.constant0._Z10compute_dbPfS_ii)
        /*0078*/ 	.short	0x0380
        /*007a*/ 	.short	0x0018


	//----- nvinfo : EIATTR_SW_WAR
	.align		4
.L_113:
        /*007c*/ 	.byte	0x04, 0x36
        /*007e*/ 	.short	(.L_115 - .L_114)
.L_114:
        /*0080*/ 	.word	0x00000008
.L_115:


//--------------------- .nv.info._Z11compute_dz2PfS_S_i --------------------------
	.section	.nv.info._Z11compute_dz2PfS_S_i,"",@"SHT_CUDA_INFO"
	.sectionflags	@""
	.align	4


	//----- nvinfo : EIATTR_CUDA_API_VERSION
	.align		4
        /*0000*/ 	.byte	0x04, 0x37
        /*0002*/ 	.short	(.L_117 - .L_116)
.L_116:
        /*0004*/ 	.word	0x00000082


	//----- nvinfo : EIATTR_KPARAM_INFO
	.align		4
.L_117:
        /*0008*/ 	.byte	0x04, 0x17
        /*000a*/ 	.short	(.L_119 - .L_118)
.L_118:
        /*000c*/ 	.word	0x00000000
        /*0010*/ 	.short	0x0003
        /*0012*/ 	.short	0x0018
        /*0014*/ 	.byte	0x00, 0xf0, 0x11, 0x00


	//----- nvinfo : EIATTR_KPARAM_INFO
	.align		4
.L_119:
        /*0018*/ 	.byte	0x04, 0x17
        /*001a*/ 	.short	(.L_121 - .L_120)
.L_120:
        /*001c*/ 	.word	0x00000000
        /*0020*/ 	.short	0x0002
        /*0022*/ 	.short	0x0010
        /*0024*/ 	.byte	0x00, 0xf5, 0x21, 0x00


	//----- nvinfo : EIATTR_KPARAM_INFO
	.align		4
.L_121:
        /*0028*/ 	.byte	0x04, 0x17
        /*002a*/ 	.short	(.L_123 - .L_122)
.L_122:
        /*002c*/ 	.word	0x00000000
        /*0030*/ 	.short	0x0001
        /*0032*/ 	.short	0x0008
        /*0034*/ 	.byte	0x00, 0xf5, 0x21, 0x00


	//----- nvinfo : EIATTR_KPARAM_INFO
	.align		4
.L_123:
        /*0038*/ 	.byte	0x04, 0x17
        /*003a*/ 	.short	(.L_125 - .L_124)
.L_124:
        /*003c*/ 	.word	0x00000000
        /*0040*/ 	.short	0x0000
        /*0042*/ 	.short	0x0000
        /*0044*/ 	.byte	0x00, 0xf5, 0x21, 0x00


	//----- nvinfo : EIATTR_SPARSE_MMA_MASK
	.align		4
.L_125:
        /*0048*/ 	.byte	0x03, 0x50
        /*004a*/ 	.short	0x0000


	//----- nvinfo : EIATTR_MAXREG_COUNT
	.align		4
        /*004c*/ 	.byte	0x03, 0x1b
        /*004e*/ 	.short	0x00ff


	//----- nvinfo : EIATTR_MERCURY_ISA_VERSION
	.align		4
        /*0050*/ 	.byte	0x03, 0x5f
        /*0052*/ 	.short	0x0101


	//----- nvinfo : EIATTR_VRC_CTA_INIT_COUNT
	.align		4
        /*0054*/ 	.byte	0x02, 0x4a
	.zero		1
	.zero		1


	//----- nvinfo : EIATTR_EXIT_INSTR_OFFSETS
	.align		4
        /*0058*/ 	.byte	0x04, 0x1c
        /*005a*/ 	.short	(.L_127 - .L_126)


	//   ....[0]....
.L_126:
        /*005c*/ 	.word	0x00000070


	//   ....[1]....
        /*0060*/ 	.word	0x00000130


	//----- nvinfo : EIATTR_CBANK_PARAM_SIZE
	.align		4
.L_127:
        /*0064*/ 	.byte	0x03, 0x19
        /*0066*/ 	.short	0x001c


	//----- nvinfo : EIATTR_PARAM_CBANK
	.align		4
        /*0068*/ 	.byte	0x04, 0x0a
        /*006a*/ 	.short	(.L_129 - .L_128)
	.align		4
.L_128:
        /*006c*/ 	.word	index@(.nv.constant0._Z11compute_dz2PfS_S_i)
        /*0070*/ 	.short	0x0380
        /*0072*/ 	.short	0x001c


	//----- nvinfo : EIATTR_SW_WAR
	.align		4
.L_129:
        /*0074*/ 	.byte	0x04, 0x36
        /*0076*/ 	.short	(.L_131 - .L_130)
.L_130:
        /*0078*/ 	.word	0x00000008
.L_131:


//--------------------- .nv.info._Z22apply_bias_and_softmaxPfS_S_ii --------------------------
	.section	.nv.info._Z22apply_bias_and_softmaxPfS_S_ii,"",@"SHT_CUDA_INFO"
	.sectionflags	@""
	.align	4


	//----- nvinfo : EIATTR_CUDA_API_VERSION
	.align		4
        /*0000*/ 	.byte	0x04, 0x37
        /*0002*/ 	.short	(.L_133 - .L_132)
.L_132:
        /*0004*/ 	.word	0x00000082


	//----- nvinfo : EIATTR_KPARAM_INFO
	.align		4
.L_133:
        /*0008*/ 	.byte	0x04, 0x17
        /*000a*/ 	.short	(.L_135 - .L_134)
.L_134:
        /*000c*/ 	.word	0x00000000
        /*0010*/ 	.short	0x0004
        /*0012*/ 	.short	0x001c
        /*0014*/ 	.byte	0x00, 0xf0, 0x11, 0x00


	//----- nvinfo : EIATTR_KPARAM_INFO
	.align		4
.L_135:
        /*0018*/ 	.byte	0x04, 0x17
        /*001a*/ 	.short	(.L_137 - .L_136)
.L_136:
        /*001c*/ 	.word	0x00000000
        /*0020*/ 	.short	0x0003
        /*0022*/ 	.short	0x0018
        /*0024*/ 	.byte	0x00, 0xf0, 0x11, 0x00


	//----- nvinfo : EIATTR_KPARAM_INFO
	.align		4
.L_137:
        /*0028*/ 	.byte	0x04, 0x17
        /*002a*/ 	.short	(.L_139 - .L_138)
.L_138:
        /*002c*/ 	.word	0x00000000
        /*0030*/ 	.short	0x0002
        /*0032*/ 	.short	0x0010
        /*0034*/ 	.byte	0x00, 0xf5, 0x21, 0x00


	//----- nvinfo : EIATTR_KPARAM_INFO
	.align		4
.L_139:
        /*0038*/ 	.byte	0x04, 0x17
        /*003a*/ 	.short	(.L_141 - .L_140)
.L_140:
        /*003c*/ 	.word	0x00000000
        /*0040*/ 	.short	0x0001
        /*0042*/ 	.short	0x0008
        /*0044*/ 	.byte	0x00, 0xf5, 0x21, 0x00


	//----- nvinfo : EIATTR_KPARAM_INFO
	.align		4
.L_141:
        /*0048*/ 	.byte	0x04, 0x17
        /*004a*/ 	.short	(.L_143 - .L_142)
.L_142:
        /*004c*/ 	.word	0x00000000
        /*0050*/ 	.short	0x0000
        /*0052*/ 	.short	0x0000
        /*0054*/ 	.byte	0x00, 0xf5, 0x21, 0x00


	//----- nvinfo : EIATTR_SPARSE_MMA_MASK
	.align		4
.L_143:
        /*0058*/ 	.byte	0x03, 0x50
        /*005a*/ 	.short	0x0000


	//----- nvinfo : EIATTR_MAXREG_COUNT
	.align		4
        /*005c*/ 	.byte	0x03, 0x1b
        /*005e*/ 	.short	0x00ff


	//----- nvinfo : EIATTR_MERCURY_ISA_VERSION
	.align		4
        /*0060*/ 	.byte	0x03, 0x5f
        /*0062*/ 	.short	0x0101


	//----- nvinfo : EIATTR_VRC_CTA_INIT_COUNT
	.align		4
        /*0064*/ 	.byte	0x02, 0x4a
	.zero		1
	.zero		1


	//----- nvinfo : EIATTR_EXIT_INSTR_OFFSETS
	.align		4
        /*0068*/ 	.byte	0x04, 0x1c
        /*006a*/ 	.short	(.L_145 - .L_144)


	//   ....[0]....
.L_144:
        /*006c*/ 	.word	0x00000070


	//   ....[1]....
        /*0070*/ 	.word	0x00002060


	//   ....[2]....
        /*0074*/ 	.word	0x00003110


	//   ....[3]....
        /*0078*/ 	.word	0x00003970


	//   ....[4]....
        /*007c*/ 	.word	0x00003df0


	//   ....[5]....
        /*0080*/ 	.word	0x00003f70


	//----- nvinfo : EIATTR_CRS_STACK_SIZE
	.align		4
.L_145:
        /*0084*/ 	.byte	0x04, 0x1e
        /*0086*/ 	.short	(.L_147 - .L_146)
.L_146:
        /*0088*/ 	.word	0x00000000


	//----- nvinfo : EIATTR_CBANK_PARAM_SIZE
	.align		4
.L_147:
        /*008c*/ 	.byte	0x03, 0x19
        /*008e*/ 	.short	0x0020


	//----- nvinfo : EIATTR_PARAM_CBANK
	.align		4
        /*0090*/ 	.byte	0x04, 0x0a
        /*0092*/ 	.short	(.L_149 - .L_148)
	.align		4
.L_148:
        /*0094*/ 	.word	index@(.nv.constant0._Z22apply_bias_and_softmaxPfS_S_ii)
        /*0098*/ 	.short	0x0380
        /*009a*/ 	.short	0x0020


	//----- nvinfo : EIATTR_SW_WAR
	.align		4
.L_149:
        /*009c*/ 	.byte	0x04, 0x36
        /*009e*/ 	.short	(.L_151 - .L_150)
.L_150:
        /*00a0*/ 	.word	0x00000008
.L_151:


//--------------------- .nv.info._Z19apply_bias_and_ReLUPfS_S_ii --------------------------
	.section	.nv.info._Z19apply_bias_and_ReLUPfS_S_ii,"",@"SHT_CUDA_INFO"
	.sectionflags	@""
	.align	4


	//----- nvinfo : EIATTR_CUDA_API_VERSION
	.align		4
        /*0000*/ 	.byte	0x04, 0x37
        /*0002*/ 	.short	(.L_153 - .L_152)
.L_152:
        /*0004*/ 	.word	0x00000082


	//----- nvinfo : EIATTR_KPARAM_INFO
	.align		4
.L_153:
        /*0008*/ 	.byte	0x04, 0x17
        /*000a*/ 	.short	(.L_155 - .L_154)
.L_154:
        /*000c*/ 	.word	0x00000000
        /*0010*/ 	.short	0x0004
        /*0012*/ 	.short	0x001c
        /*0014*/ 	.byte	0x00, 0xf0, 0x11, 0x00


	//----- nvinfo : EIATTR_KPARAM_INFO
	.align		4
.L_155:
        /*0018*/ 	.byte	0x04, 0x17
        /*001a*/ 	.short	(.L_157 - .L_156)
.L_156:
        /*001c*/ 	.word	0x00000000
        /*0020*/ 	.short	0x0003
        /*0022*/ 	.short	0x0018
        /*0024*/ 	.byte	0x00, 0xf0, 0x11, 0x00


	//----- nvinfo : EIATTR_KPARAM_INFO
	.align		4
.L_157:
        /*0028*/ 	.byte	0x04, 0x17
        /*002a*/ 	.short	(.L_159 - .L_158)
.L_158:
        /*002c*/ 	.word	0x00000000
        /*0030*/ 	.short	0x0002
        /*0032*/ 	.short	0x0010
        /*0034*/ 	.byte	0x00, 0xf5, 0x21, 0x00


	//----- nvinfo : EIATTR_KPARAM_INFO
	.align		4
.L_159:
        /*0038*/ 	.byte	0x04, 0x17
        /*003a*/ 	.short	(.L_161 - .L_160)
.L_160:
        /*003c*/ 	.word	0x00000000
        /*0040*/ 	.short	0x0001
        /*0042*/ 	.short	0x0008
        /*0044*/ 	.byte	0x00, 0xf5, 0x21, 0x00


	//----- nvinfo : EIATTR_KPARAM_INFO
	.align		4
.L_161:
        /*0048*/ 	.byte	0x04, 0x17
        /*004a*/ 	.short	(.L_163 - .L_162)
.L_162:
        /*004c*/ 	.word	0x00000000
        /*0050*/ 	.short	0x0000
        /*0052*/ 	.short	0x0000
        /*0054*/ 	.byte	0x00, 0xf5, 0x21, 0x00


	//----- nvinfo : EIATTR_SPARSE_MMA_MASK
	.align		4
.L_163:
        /*0058*/ 	.byte	0x03, 0x50
        /*005a*/ 	.short	0x0000


	//----- nvinfo : EIATTR_MAXREG_COUNT
	.align		4
        /*005c*/ 	.byte	0x03, 0x1b
        /*005e*/ 	.short	0x00ff


	//----- nvinfo : EIATTR_MERCURY_ISA_VERSION
	.align		4
        /*0060*/ 	.byte	0x03, 0x5f
        /*0062*/ 	.short	0x0101


	//----- nvinfo : EIATTR_VRC_CTA_INIT_COUNT
	.align		4
        /*0064*/ 	.byte	0x02, 0x4a
	.zero		1
	.zero		1


	//----- nvinfo : EIATTR_EXIT_INSTR_OFFSETS
	.align		4
        /*0068*/ 	.byte	0x04, 0x1c
        /*006a*/ 	.short	(.L_165 - .L_164)


	//   ....[0]....
.L_164:
        /*006c*/ 	.word	0x00000070


	//   ....[1]....
        /*0070*/ 	.word	0x000002b0


	//----- nvinfo : EIATTR_CBANK_PARAM_SIZE
	.align		4
.L_165:
        /*0074*/ 	.byte	0x03, 0x19
        /*0076*/ 	.short	0x0020


	//----- nvinfo : EIATTR_PARAM_CBANK
	.align		4
        /*0078*/ 	.byte	0x04, 0x0a
        /*007a*/ 	.short	(.L_167 - .L_166)
	.align		4
.L_166:
        /*007c*/ 	.word	index@(.nv.constant0._Z19apply_bias_and_ReLUPfS_S_ii)
        /*0080*/ 	.short	0x0380
        /*0082*/ 	.short	0x0020


	//----- nvinfo : EIATTR_SW_WAR
	.align		4
.L_167:
        /*0084*/ 	.byte	0x04, 0x36
        /*0086*/ 	.short	(.L_169 - .L_168)
.L_168:
        /*0088*/ 	.word	0x00000008
.L_169:


//--------------------- .nv.callgraph             --------------------------
	.section	.nv.callgraph,"",@"SHT_CUDA_CALLGRAPH"
	.align	4
	.sectionentsize	8
	.align		4
        /*0000*/ 	.word	0x00000000
	.align		4
        /*0004*/ 	.word	0xffffffff
	.align		4
        /*0008*/ 	.word	0x00000000
	.align		4
        /*000c*/ 	.word	0xfffffffe
	.align		4
        /*0010*/ 	.word	0x00000000
	.align		4
        /*0014*/ 	.word	0xfffffffd
	.align		4
        /*0018*/ 	.word	0x00000000
	.align		4
        /*001c*/ 	.word	0xfffffffc


//--------------------- .text._Z16compute_accuracyPfS_Pii --------------------------
	.section	.text._Z16compute_accuracyPfS_Pii,"ax",@progbits
	.align	128
        .global         _Z16compute_accuracyPfS_Pii
        .type           _Z16compute_accuracyPfS_Pii,@function
        .size           _Z16compute_accuracyPfS_Pii,(.L_x_115 - _Z16compute_accuracyPfS_Pii)
        .other          _Z16compute_accuracyPfS_Pii,@"STO_CUDA_ENTRY STV_DEFAULT"
_Z16compute_accuracyPfS_Pii:
.text._Z16compute_accuracyPfS_Pii:
[----:B------:R-:W-:Y:S01]  /*0000*/  LDC R1, c[0x0][0x37c] ;  /* 0x0000df00ff017b82 */ /* 0x000fe20000000800 */
[----:B------:R-:W0:Y:S07]  /*0010*/  S2R R3, SR_TID.X ;  /* 0x0000000000037919 */ /* 0x000e2e0000002100 */
[----:B------:R-:W0:Y:S01]  /*0020*/  S2UR UR4, SR_CTAID.X ;  /* 0x00000000000479c3 */ /* 0x000e220000002500 */
[----:B------:R-:W1:Y:S07]  /*0030*/  LDCU UR5, c[0x0][0x398] ;  /* 0x00007300ff0577ac */ /* 0x000e6e0008000800 */
[----:B------:R-:W0:Y:S02]  /*0040*/  LDC R0, c[0x0][0x360] ;  /* 0x0000d800ff007b82 */ /* 0x000e240000000800 */
[----:B0-----:R-:W-:-:S05]  /*0050*/  IMAD R0, R0, UR4, R3 ;  /* 0x0000000400007c24 */ /* 0x001fca000f8e0203 */
[----:B-1----:R-:W-:-:S13]  /*0060*/  ISETP.GE.AND P0, PT, R0, UR5, PT ;  /* 0x0000000500007c0c */ /* 0x002fda000bf06270 */
[----:B------:R-:W-:Y:S05]  /*0070*/  @P0 EXIT ;  /* 0x000000000000094d */ /* 0x000fea0003800000 */
[----:B------:R-:W0:Y:S01]  /*0080*/  LDC.64 R2, c[0x0][0x388] ;  /* 0x0000e200ff027b82 */ /* 0x000e220000000a00 */
[----:B------:R-:W1:Y:S01]  /*0090*/  LDCU.64 UR4, c[0x0][0x358] ;  /* 0x00006b00ff0477ac */ /* 0x000e620008000a00 */
[----:B------:R-:W-:-:S06]  /*00a0*/  IMAD R7, R0, 0xa, RZ ;  /* 0x0000000a00077824 */ /* 0x000fcc00078e02ff */
[----:B------:R-:W2:Y:S01]  /*00b0*/  LDC.64 R4, c[0x0][0x380] ;  /* 0x0000e000ff047b82 */ /* 0x000ea20000000a00 */
[----:B0-----:R-:W-:-:S05]  /*00c0*/  IMAD.WIDE R2, R7, 0x4, R2 ;  /* 0x0000000407027825 */ /* 0x001fca00078e0202 */
[----:B-1----:R-:W3:Y:S01]  /*00d0*/  LDG.E R19, desc[UR4][R2.64] ;  /* 0x0000000402137981 */ /* 0x002ee2000c1e1900 */
[----:B--2---:R-:W-:-:S03]  /*00e0*/  IMAD.WIDE R4, R7, 0x4, R4 ;  /* 0x0000000407047825 */ /* 0x004fc600078e0204 */
[----:B------:R-:W3:Y:S04]  /*00f0*/  LDG.E R22, desc[UR4][R2.64+0x4] ;  /* 0x0000040402167981 */ /* 0x000ee8000c1e1900 */
[----:B------:R-:W2:Y:S04]  /*0100*/  LDG.E R20, desc[UR4][R4.64] ;  /* 0x0000000404147981 */ /* 0x000ea8000c1e1900 */
[----:B------:R-:W2:Y:S04]  /*0110*/  LDG.E R21, desc[UR4][R4.64+0x4] ;  /* 0x0000040404157981 */ /* 0x000ea8000c1e1900 */
[----:B------:R-:W4:Y:S04]  /*0120*/  LDG.E R24, desc[UR4][R2.64+0x8] ;  /* 0x0000080402187981 */ /* 0x000f28000c1e1900 */
[----:B------:R-:W5:Y:S04]  /*0130*/  LDG.E R23, desc[UR4][R4.64+0x8] ;  /* 0x0000080404177981 */ /* 0x000f68000c1e1900 */
        /* <DEDUP_REMOVED lines=13> */
[----:B------:R0:W5:Y:S01]  /*0210*/  LDG.E R16, desc[UR4][R2.64+0x24] ;  /* 0x0000240402107981 */ /* 0x000162000c1e1900 */
[----:B---3--:R-:W-:-:S04]  /*0220*/  FSETP.GT.AND P0, PT, R22, R19, PT ;  /* 0x000000131600720b */ /* 0x008fc80003f04000 */
[----:B------:R-:W-:Y:S02]  /*0230*/  FSEL R19, R22, R19, P0 ;  /* 0x0000001316137208 */ /* 0x000fe40000000000 */
[CC--:B--2---:R-:W-:Y:S02]  /*0240*/  FSETP.GT.AND P1, PT, R21.reuse, R20.reuse, PT ;  /* 0x000000141500720b */ /* 0x0c4fe40003f24000 */
[----:B----4-:R-:W-:Y:S02]  /*0250*/  FSETP.GT.AND P2, PT, R24, R19, PT ;  /* 0x000000131800720b */ /* 0x010fe40003f44000 */
[CC--:B------:R-:W-:Y:S02]  /*0260*/  FSETP.GT.XOR P0, PT, R21.reuse, R20.reuse, P0 ;  /* 0x000000141500720b */ /* 0x0c0fe40000704800 */
[----:B------:R-:W-:-:S04]  /*0270*/  FSEL R20, R21, R20, P1 ;  /* 0x0000001415147208 */ /* 0x000fc80000800000 */
[CC--:B-----5:R-:W-:Y:S02]  /*0280*/  FSETP.GT.OR P0, PT, R23.reuse, R20.reuse, P0 ;  /* 0x000000141700720b */ /* 0x0e0fe40000704400 */
[CC--:B------:R-:W-:Y:S02]  /*0290*/  FSETP.GT.AND P1, PT, R23.reuse, R20.reuse, PT ;  /* 0x000000141700720b */ /* 0x0c0fe40003f24000 */
[----:B------:R-:W-:Y:S02]  /*02a0*/  SEL R21, RZ, 0xffffffff, P0 ;  /* 0xffffffffff157807 */ /* 0x000fe40000000000 */
[----:B------:R-:W-:Y:S02]  /*02b0*/  @P2 SEL R21, RZ, 0xffffffff, !P1 ;  /* 0xffffffffff152807 */ /* 0x000fe40004800000 */
[----:B------:R-:W-:Y:S02]  /*02c0*/  FSEL R20, R23, R20, P1 ;  /* 0x0000001417147208 */ /* 0x000fe40000800000 */
[----:B------:R-:W-:-:S02]  /*02d0*/  LOP3.LUT R21, R21, 0x1, RZ, 0xc0, !PT ;  /* 0x0000000115157812 */ /* 0x000fc400078ec0ff */
[----:B------:R-:W-:Y:S02]  /*02e0*/  FSETP.GT.AND P1, PT, R17, R20, PT ;  /* 0x000000141100720b */ /* 0x000fe40003f24000 */
[----:B------:R-:W-:Y:S02]  /*02f0*/  FSEL R19, R24, R19, P2 ;  /* 0x0000001318137208 */ /* 0x000fe40001000000 */
[----:B------:R-:W-:Y:S02]  /*0300*/  ISETP.NE.U32.AND P0, PT, R21, 0x1, PT ;  /* 0x000000011500780c */ /* 0x000fe40003f05070 */
[CC--:B------:R-:W-:Y:S02]  /*0310*/  FSETP.GT.AND P2, PT, R18.reuse, R19.reuse, PT ;  /* 0x000000131200720b */ /* 0x0c0fe40003f44000 */
[CC--:B------:R-:W-:Y:S02]  /*0320*/  FSETP.LEU.AND P0, PT, R18.reuse, R19.reuse, !P0 ;  /* 0x000000131200720b */ /* 0x0c0fe4000470b000 */
[----:B------:R-:W-:-:S02]  /*0330*/  FSEL R18, R18, R19, P2 ;  /* 0x0000001312127208 */ /* 0x000fc40001000000 */
[----:B0-----:R-:W-:Y:S02]  /*0340*/  SEL R2, RZ, 0xffffffff, !P0 ;  /* 0xffffffffff027807 */ /* 0x001fe40004000000 */
[----:B------:R-:W-:Y:S02]  /*0350*/  @P1 SEL R2, RZ, 0xffffffff, !P2 ;  /* 0xffffffffff021807 */ /* 0x000fe40005000000 */
[----:B------:R-:W-:Y:S02]  /*0360*/  FSEL R17, R17, R20, P1 ;  /* 0x0000001411117208 */ /* 0x000fe40000800000 */
[----:B------:R-:W-:Y:S02]  /*0370*/  LOP3.LUT R2, R2, 0x1, RZ, 0xc0, !PT ;  /* 0x0000000102027812 */ /* 0x000fe400078ec0ff */
[----:B------:R-:W-:Y:S02]  /*0380*/  FSETP.GT.AND P1, PT, R13, R18, PT ;  /* 0x000000120d00720b */ /* 0x000fe40003f24000 */
[----:B------:R-:W-:-:S02]  /*0390*/  ISETP.NE.U32.AND P0, PT, R2, 0x1, PT ;  /* 0x000000010200780c */ /* 0x000fc40003f05070 */
[CC--:B------:R-:W-:Y:S02]  /*03a0*/  FSETP.GT.AND P2, PT, R14.reuse, R17.reuse, PT ;  /* 0x000000110e00720b */ /* 0x0c0fe40003f44000 */
[CC--:B------:R-:W-:Y:S02]  /*03b0*/  FSETP.LEU.AND P0, PT, R14.reuse, R17.reuse, !P0 ;  /* 0x000000110e00720b */ /* 0x0c0fe4000470b000 */
[----:B------:R-:W-:Y:S02]  /*03c0*/  FSEL R14, R14, R17, P2 ;  /* 0x000000110e0e7208 */ /* 0x000fe40001000000 */
[----:B------:R-:W-:-:S03]  /*03d0*/  SEL R2, RZ, 0xffffffff, !P0 ;  /* 0xffffffffff027807 */ /* 0x000fc60004000000 */
[----:B------:R-:W-:Y:S02]  /*03e0*/  @P1 SEL R2, RZ, 0xffffffff, !P2 ;  /* 0xffffffffff021807 */ /* 0x000fe40005000000 */
[----:B------:R-:W-:Y:S02]  /*03f0*/  FSEL R13, R13, R18, P1 ;  /* 0x000000120d0d7208 */ /* 0x000fe40000800000 */
[----:B------:R-:W-:Y:S02]  /*0400*/  LOP3.LUT R2, R2, 0x1, RZ, 0xc0, !PT ;  /* 0x0000000102027812 */ /* 0x000fe400078ec0ff */
[----:B------:R-:W-:Y:S02]  /*0410*/  FSETP.GT.AND P1, PT, R11, R14, PT ;  /* 0x0000000e0b00720b */ /* 0x000fe40003f24000 */
[----:B------:R-:W-:Y:S02]  /*0420*/  ISETP.NE.U32.AND P0, PT, R2, 0x1, PT ;  /* 0x000000010200780c */ /* 0x000fe40003f05070 */
[----:B------:R-:W-:-:S02]  /*0430*/  FSETP.GT.AND P2, PT, R12, R13, PT ;  /* 0x0000000d0c00720b */ /* 0x000fc40003f44000 */
        /* <DEDUP_REMOVED lines=31> */
[----:B------:R-:W-:Y:S02]  /*0630*/  FSETP.GT.AND P2, PT, R15, R6, PT ;  /* 0x000000060f00720b */ /* 0x000fe40003f44000 */
[----:B------:R-:W-:Y:S02]  /*0640*/  LOP3.LUT R2, R2, 0x1, RZ, 0xc0, !PT ;  /* 0x0000000102027812 */ /* 0x000fe400078ec0ff */
[----:B------:R-:W-:Y:S02]  /*0650*/  FSEL R9, R0, R9, P1 ;  /* 0x0000000900097208 */ /* 0x000fe40000800000 */
[----:B------:R-:W-:Y:S02]  /*0660*/  ISETP.NE.U32.AND P0, PT, R2, 0x1, PT ;  /* 0x000000010200780c */ /* 0x000fe40003f05070 */
[----:B------:R-:W-:-:S02]  /*0670*/  FSETP.GT.AND P1, PT, R16, R9, PT ;  /* 0x000000091000720b */ /* 0x000fc40003f24000 */
[----:B------:R-:W-:-:S04]  /*0680*/  FSETP.LEU.AND P0, PT, R16, R9, !P0 ;  /* 0x000000091000720b */ /* 0x000fc8000470b000 */
[----:B------:R-:W-:Y:S02]  /*0690*/  SEL R0, RZ, 0xffffffff, !P0 ;  /* 0xffffffffff007807 */ /* 0x000fe40004000000 */
[----:B------:R-:W-:-:S04]  /*06a0*/  @P2 SEL R0, RZ, 0xffffffff, !P1 ;  /* 0xffffffffff002807 */ /* 0x000fc80004800000 */
[----:B------:R-:W-:-:S04]  /*06b0*/  LOP3.LUT R0, R0, 0x1, RZ, 0xc0, !PT ;  /* 0x0000000100007812 */ /* 0x000fc800078ec0ff */
[----:B------:R-:W-:-:S13]  /*06c0*/  ISETP.NE.U32.AND P0, PT, R0, 0x1, PT ;  /* 0x000000010000780c */ /* 0x000fda0003f05070 */
[----:B------:R-:W-:Y:S05]  /*06d0*/  @P0 EXIT ;  /* 0x000000000000094d */ /* 0x000fea0003800000 */
[----:B------:R-:W0:Y:S01]  /*06e0*/  S2R R0, SR_LANEID ;  /* 0x0000000000007919 */ /* 0x000e220000000000 */
[----:B------:R-:W1:Y:S01]  /*06f0*/  LDC.64 R2, c[0x0][0x390] ;  /* 0x0000e400ff027b82 */ /* 0x000e620000000a00 */
[----:B------:R-:W-:Y:S02]  /*0700*/  VOTEU.ANY UR6, UPT, PT ;  /* 0x0000000000067886 */ /* 0x000fe400038e0100 */
[----:B------:R-:W-:Y:S02]  /*0710*/  UFLO.U32 UR7, UR6 ;  /* 0x00000006000772bd */ /* 0x000fe400080e0000 */
[----:B------:R-:W1:Y:S04]  /*0720*/  POPC R5, UR6 ;  /* 0x0000000600057d09 */ /* 0x000e680008000000 */
[----:B0-----:R-:W-:-:S13]  /*0730*/  ISETP.EQ.U32.AND P0, PT, R0, UR7, PT ;  /* 0x0000000700007c0c */ /* 0x001fda000bf02070 */
[----:B-1----:R-:W-:Y:S01]  /*0740*/  @P0 REDG.E.ADD.STRONG.GPU desc[UR4][R2.64], R5 ;  /* 0x000000050200098e */ /* 0x002fe2000c12e104 */
[----:B------:R-:W-:Y:S05]  /*0750*/  EXIT ;  /* 0x000000000000794d */ /* 0x000fea0003800000 */
.L_x_0:
[----:B------:R-:W-:-:S00]  /*0760*/  BRA `(.L_x_0) ;  /* 0xfffffffc00fc7947 */ /* 0x000fc0000383ffff */
[----:B------:R-:W-:-:S00]  /*0770*/  NOP ;  /* 0x0000000000007918 */ /* 0x000fc00000000000 */
        /* <DEDUP_REMOVED lines=8> */
.L_x_115:


//--------------------- .text._Z13update_paramsPfS_fi --------------------------
	.section	.text._Z13update_paramsPfS_fi,"ax",@progbits
	.align	128
        .global         _Z13update_paramsPfS_fi
        .type           _Z13update_paramsPfS_fi,@function
        .size           _Z13update_paramsPfS_fi,(.L_x_116 - _Z13update_paramsPfS_fi)
        .other          _Z13update_paramsPfS_fi,@"STO_CUDA_ENTRY STV_DEFAULT"
_Z13update_paramsPfS_fi:
.text._Z13update_paramsPfS_fi:
        /* <DEDUP_REMOVED lines=10> */
[----:B------:R-:W2:Y:S06]  /*00a0*/  LDCU UR6, c[0x0][0x390] ;  /* 0x00007200ff0677ac */ /* 0x000eac0008000800 */
[----:B------:R-:W3:Y:S01]  /*00b0*/  LDC.64 R4, c[0x0][0x380] ;  /* 0x0000e000ff047b82 */ /* 0x000ee20000000a00 */
[----:B0-----:R-:W-:-:S06]  /*00c0*/  IMAD.WIDE R2, R7, 0x4, R2 ;  /* 0x0000000407027825 */ /* 0x001fcc00078e0202 */
[----:B-1----:R-:W2:Y:S01]  /*00d0*/  LDG.E R2, desc[UR4][R2.64] ;  /* 0x0000000402027981 */ /* 0x002ea2000c1e1900 */
[----:B---3--:R-:W-:-:S05]  /*00e0*/  IMAD.WIDE R4, R7, 0x4, R4 ;  /* 0x0000000407047825 */ /* 0x008fca00078e0204 */
[----:B------:R-:W2:Y:S02]  /*00f0*/  LDG.E R7, desc[UR4][R4.64] ;  /* 0x0000000404077981 */ /* 0x000ea4000c1e1900 */
[----:B--2---:R-:W-:-:S05]  /*0100*/  FFMA R7, -R2, UR6, R7 ;  /* 0x0000000602077c23 */ /* 0x004fca0008000107 */
[----:B------:R-:W-:Y:S01]  /*0110*/  STG.E desc[UR4][R4.64], R7 ;  /* 0x0000000704007986 */ /* 0x000fe2000c101904 */
[----:B------:R-:W-:Y:S05]  /*0120*/  EXIT ;  /* 0x000000000000794d */ /* 0x000fea0003800000 */
.L_x_1:
        /* <DEDUP_REMOVED lines=13> */
.L_x_116:


//--------------------- .text._Z11compute_dz1PfS_S_i --------------------------
	.section	.text._Z11compute_dz1PfS_S_i,"ax",@progbits
	.align	128
        .global         _Z11compute_dz1PfS_S_i
        .type           _Z11compute_dz1PfS_S_i,@function
        .size           _Z11compute_dz1PfS_S_i,(.L_x_117 - _Z11compute_dz1PfS_S_i)
        .other          _Z11compute_dz1PfS_S_i,@"STO_CUDA_ENTRY STV_DEFAULT"
_Z11compute_dz1PfS_S_i:
.text._Z11compute_dz1PfS_S_i:
        /* <DEDUP_REMOVED lines=9> */
[----:B------:R-:W1:Y:S07]  /*0090*/  LDCU.64 UR4, c[0x0][0x358] ;  /* 0x00006b00ff0477ac */ /* 0x000e6e0008000a00 */
[----:B------:R-:W2:Y:S01]  /*00a0*/  LDC.64 R4, c[0x0][0x390] ;  /* 0x0000e400ff047b82 */ /* 0x000ea20000000a00 */
[----:B0-----:R-:W-:-:S06]  /*00b0*/  IMAD.WIDE R2, R7, 0x4, R2 ;  /* 0x0000000407027825 */ /* 0x001fcc00078e0202 */
[----:B-1----:R-:W3:Y:S01]  /*00c0*/  LDG.E R2, desc[UR4][R2.64] ;  /* 0x0000000402027981 */ /* 0x002ee2000c1e1900 */
[----:B------:R-:W-:Y:S01]  /*00d0*/  BSSY.RECONVERGENT B0, `(.L_x_2) ;  /* 0x0000008000007945 */ /* 0x000fe20003800200 */
[----:B------:R-:W-:Y:S02]  /*00e0*/  HFMA2 R9, -RZ, RZ, 0, 0 ;  /* 0x00000000ff097431 */ /* 0x000fe400000001ff */
[----:B--2---:R-:W-:Y:S01]  /*00f0*/  IMAD.WIDE R4, R7, 0x4, R4 ;  /* 0x0000000407047825 */ /* 0x004fe200078e0204 */
[----:B---3--:R-:W-:-:S13]  /*0100*/  FSETP.GT.AND P0, PT, R2, RZ, PT ;  /* 0x000000ff0200720b */ /* 0x008fda0003f04000 */
[----:B------:R-:W-:Y:S05]  /*0110*/  @!P0 BRA `(.L_x_3) ;  /* 0x00000000000c8947 */ /* 0x000fea0003800000 */
[----:B------:R-:W0:Y:S02]  /*0120*/  LDC.64 R2, c[0x0][0x380] ;  /* 0x0000e000ff027b82 */ /* 0x000e240000000a00 */
[----:B0-----:R-:W-:-:S05]  /*0130*/  IMAD.WIDE R2, R7, 0x4, R2 ;  /* 0x0000000407027825 */ /* 0x001fca00078e0202 */
[----:B------:R0:W5:Y:S02]  /*0140*/  LDG.E R9, desc[UR4][R2.64] ;  /* 0x0000000402097981 */ /* 0x000164000c1e1900 */
.L_x_3:
[----:B------:R-:W-:Y:S05]  /*0150*/  BSYNC.RECONVERGENT B0 ;  /* 0x0000000000007941 */ /* 0x000fea0003800200 */
.L_x_2:
[----:B-----5:R-:W-:Y:S01]  /*0160*/  STG.E desc[UR4][R4.64], R9 ;  /* 0x0000000904007986 */ /* 0x020fe2000c101904 */
[----:B------:R-:W-:Y:S05]  /*0170*/  EXIT ;  /* 0x000000000000794d */ /* 0x000fea0003800000 */
.L_x_4:
        /* <DEDUP_REMOVED lines=16> */
.L_x_117:


//--------------------- .text._Z10compute_dbPfS_ii --------------------------
	.section	.text._Z10compute_dbPfS_ii,"ax",@progbits
	.align	128
        .global         _Z10compute_dbPfS_ii
        .type           _Z10compute_dbPfS_ii,@function
        .size           _Z10compute_dbPfS_ii,(.L_x_113 - _Z10compute_dbPfS_ii)
        .other          _Z10compute_dbPfS_ii,@"STO_CUDA_ENTRY STV_DEFAULT"
_Z10compute_dbPfS_ii:
.text._Z10compute_dbPfS_ii:
[----:B------:R-:W-:Y:S01]  /*0000*/  LDC R1, c[0x0][0x37c] ;  /* 0x0000df00ff017b82 */ /* 0x000fe20000000800 */
[----:B------:R-:W0:Y:S07]  /*0010*/  S2R R3, SR_TID.X ;  /* 0x0000000000037919 */ /* 0x000e2e0000002100 */
[----:B------:R-:W0:Y:S08]  /*0020*/  S2UR UR4, SR_CTAID.X ;  /* 0x00000000000479c3 */ /* 0x000e300000002500 */
[----:B------:R-:W0:Y:S08]  /*0030*/  LDC R14, c[0x0][0x360] ;  /* 0x0000d800ff0e7b82 */ /* 0x000e300000000800 */
[----:B------:R-:W1:Y:S01]  /*0040*/  LDC R19, c[0x0][0x394] ;  /* 0x0000e500ff137b82 */ /* 0x000e620000000800 */
[----:B0-----:R-:W-:-:S05]  /*0050*/  IMAD R14, R14, UR4, R3 ;  /* 0x000000040e0e7c24 */ /* 0x001fca000f8e0203 */
[----:B-1----:R-:W-:-:S13]  /*0060*/  ISETP.GE.AND P0, PT, R14, R19, PT ;  /* 0x000000130e00720c */ /* 0x002fda0003f06270 */
[----:B------:R-:W-:Y:S05]  /*0070*/  @P0 EXIT ;  /* 0x000000000000094d */ /* 0x000fea0003800000 */
[----:B------:R-:W0:Y:S01]  /*0080*/  LDCU UR7, c[0x0][0x390] ;  /* 0x00007200ff0777ac */ /* 0x000e220008000800 */
[----:B------:R-:W-:Y:S01]  /*0090*/  HFMA2 R15, -RZ, RZ, 0, 0 ;  /* 0x00000000ff0f7431 */ /* 0x000fe200000001ff */
[----:B------:R-:W1:Y:S01]  /*00a0*/  LDCU.64 UR8, c[0x0][0x358] ;  /* 0x00006b00ff0877ac */ /* 0x000e620008000a00 */
[----:B0-----:R-:W-:-:S09]  /*00b0*/  UISETP.GE.AND UP0, UPT, UR7, 0x1, UPT ;  /* 0x000000010700788c */ /* 0x001fd2000bf06270 */
[----:B-1----:R-:W-:Y:S05]  /*00c0*/  BRA.U !UP0, `(.L_x_5) ;  /* 0x0000000508f87547 */ /* 0x002fea000b800000 */
[----:B------:R-:W-:Y:S01]  /*00d0*/  UISETP.GE.U32.AND UP1, UPT, UR7, 0x10, UPT ;  /* 0x000000100700788c */ /* 0x000fe2000bf26070 */
[----:B------:R-:W-:Y:S01]  /*00e0*/  MOV R15, RZ ;  /* 0x000000ff000f7202 */ /* 0x000fe20000000f00 */
[----:B------:R-:W-:Y:S01]  /*00f0*/  ULOP3.LUT UR5, UR7, 0xf, URZ, 0xc0, !UPT ;  /* 0x0000000f07057892 */ /* 0x000fe2000f8ec0ff */
[----:B------:R-:W-:-:S03]  /*0100*/  UMOV UR4, URZ ;  /* 0x000000ff00047c82 */ /* 0x000fc60008000000 */
[----:B------:R-:W-:-:S03]  /*0110*/  UISETP.NE.AND UP0, UPT, UR5, URZ, UPT ;  /* 0x000000ff0500728c */ /* 0x000fc6000bf05270 */
[----:B------:R-:W-:Y:S08]  /*0120*/  BRA.U !UP1, `(.L_x_6) ;  /* 0x0000000109e47547 */ /* 0x000ff0000b800000 */
[----:B------:R-:W-:Y:S01]  /*0130*/  ULOP3.LUT UR4, UR7, 0x7ffffff0, URZ, 0xc0, !UPT ;  /* 0x7ffffff007047892 */ /* 0x000fe2000f8ec0ff */
[----:B------:R-:W-:Y:S02]  /*0140*/  MOV R15, RZ ;  /* 0x000000ff000f7202 */ /* 0x000fe40000000f00 */
[----:B------:R-:W-:Y:S01]  /*0150*/  MOV R0, R14 ;  /* 0x0000000e00007202 */ /* 0x000fe20000000f00 */
[----:B------:R-:W-:-:S12]  /*0160*/  UIADD3 UR6, UPT, UPT, -UR4, URZ, URZ ;  /* 0x000000ff04067290 */ /* 0x000fd8000fffe1ff */
.L_x_7:
[----:B------:R-:W0:Y:S02]  /*0170*/  LDC.64 R4, c[0x0][0x380] ;  /* 0x0000e000ff047b82 */ /* 0x000e240000000a00 */
[----:B0-----:R-:W-:-:S05]  /*0180*/  IMAD.WIDE R4, R0, 0x4, R4 ;  /* 0x0000000400047825 */ /* 0x001fca00078e0204 */
[----:B------:R-:W2:Y:S01]  /*0190*/  LDG.E R24, desc[UR8][R4.64] ;  /* 0x0000000804187981 */ /* 0x000ea2000c1e1900 */
[----:B------:R-:W-:-:S05]  /*01a0*/  IMAD.WIDE R6, R19, 0x4, R4 ;  /* 0x0000000413067825 */ /* 0x000fca00078e0204 */
[----:B------:R0:W3:Y:S01]  /*01b0*/  LDG.E R23, desc[UR8][R6.64] ;  /* 0x0000000806177981 */ /* 0x0000e2000c1e1900 */
[----:B------:R-:W-:-:S05]  /*01c0*/  IMAD.WIDE R8, R19, 0x4, R6 ;  /* 0x0000000413087825 */ /* 0x000fca00078e0206 */
[----:B------:R1:W4:Y:S01]  /*01d0*/  LDG.E R22, desc[UR8][R8.64] ;  /* 0x0000000808167981 */ /* 0x000322000c1e1900 */
[----:B------:R-:W-:-:S05]  /*01e0*/  IMAD.WIDE R12, R19, 0x4, R8 ;  /* 0x00000004130c7825 */ /* 0x000fca00078e0208 */
[----:B------:R-:W5:Y:S01]  /*01f0*/  LDG.E R21, desc[UR8][R12.64] ;  /* 0x000000080c157981 */ /* 0x000f62000c1e1900 */
[----:B------:R-:W-:-:S05]  /*0200*/  IMAD.WIDE R16, R19, 0x4, R12 ;  /* 0x0000000413107825 */ /* 0x000fca00078e020c */
[----:B------:R-:W5:Y:S01]  /*0210*/  LDG.E R20, desc[UR8][R16.64] ;  /* 0x0000000810147981 */ /* 0x000f62000c1e1900 */
[----:B------:R-:W-:-:S05]  /*0220*/  IMAD.WIDE R2, R19, 0x4, R16 ;  /* 0x0000000413027825 */ /* 0x000fca00078e0210 */
[----:B------:R1:W5:Y:S01]  /*0230*/  LDG.E R18, desc[UR8][R2.64] ;  /* 0x0000000802127981 */ /* 0x000362000c1e1900 */
[----:B------:R-:W-:-:S05]  /*0240*/  IMAD.WIDE R26, R19, 0x4, R2 ;  /* 0x00000004131a7825 */ /* 0x000fca00078e0202 */
[----:B------:R1:W5:Y:S01]  /*0250*/  LDG.E R25, desc[UR8][R26.64] ;  /* 0x000000081a197981 */ /* 0x000362000c1e1900 */
[----:B------:R-:W-:-:S05]  /*0260*/  IMAD.WIDE R10, R19, 0x4, R26 ;  /* 0x00000004130a7825 */ /* 0x000fca00078e021a */
[----:B------:R1:W5:Y:S01]  /*0270*/  LDG.E R28, desc[UR8][R10.64] ;  /* 0x000000080a1c7981 */ /* 0x000362000c1e1900 */
[----:B0-----:R-:W-:-:S04]  /*0280*/  IMAD.WIDE R6, R19, 0x4, R10 ;  /* 0x0000000413067825 */ /* 0x001fc800078e020a */
[C---:B-1----:R-:W-:Y:S02]  /*0290*/  IMAD.WIDE R8, R19.reuse, 0x4, R6 ;  /* 0x0000000413087825 */ /* 0x042fe400078e0206 */
[----:B------:R-:W5:Y:S02]  /*02a0*/  LDG.E R6, desc[UR8][R6.64] ;  /* 0x0000000806067981 */ /* 0x000f64000c1e1900 */
[C---:B------:R-:W-:Y:S02]  /*02b0*/  IMAD.WIDE R2, R19.reuse, 0x4, R8 ;  /* 0x0000000413027825 */ /* 0x040fe400078e0208 */
[----:B------:R-:W5:Y:S02]  /*02c0*/  LDG.E R8, desc[UR8][R8.64] ;  /* 0x0000000808087981 */ /* 0x000f64000c1e1900 */
[C---:B------:R-:W-:Y:S02]  /*02d0*/  IMAD.WIDE R4, R19.reuse, 0x4, R2 ;  /* 0x0000000413047825 */ /* 0x040fe400078e0202 */
[----:B------:R-:W5:Y:S02]  /*02e0*/  LDG.E R29, desc[UR8][R2.64] ;  /* 0x00000008021d7981 */ /* 0x000f64000c1e1900 */
[----:B------:R-:W-:-:S02]  /*02f0*/  IMAD.WIDE R12, R19, 0x4, R4 ;  /* 0x00000004130c7825 */ /* 0x000fc400078e0204 */
[----:B------:R-:W5:Y:S02]  /*0300*/  LDG.E R4, desc[UR8][R4.64] ;  /* 0x0000000804047981 */ /* 0x000f64000c1e1900 */
[C---:B------:R-:W-:Y:S02]  /*0310*/  IMAD.WIDE R16, R19.reuse, 0x4, R12 ;  /* 0x0000000413107825 */ /* 0x040fe400078e020c */
[----:B------:R-:W5:Y:S02]  /*0320*/  LDG.E R12, desc[UR8][R12.64] ;  /* 0x000000080c0c7981 */ /* 0x000f64000c1e1900 */
[C---:B------:R-:W-:Y:S02]  /*0330*/  IMAD.WIDE R26, R19.reuse, 0x4, R16 ;  /* 0x00000004131a7825 */ /* 0x040fe400078e0210 */
[----:B------:R-:W5:Y:S02]  /*0340*/  LDG.E R16, desc[UR8][R16.64] ;  /* 0x0000000810107981 */ /* 0x000f64000c1e1900 */
[----:B------:R-:W-:-:S02]  /*0350*/  IMAD.WIDE R10, R19, 0x4, R26 ;  /* 0x00000004130a7825 */ /* 0x000fc400078e021a */
[----:B------:R-:W5:Y:S04]  /*0360*/  LDG.E R26, desc[UR8][R26.64] ;  /* 0x000000081a1a7981 */ /* 0x000f68000c1e1900 */
[----:B------:R-:W5:Y:S01]  /*0370*/  LDG.E R10, desc[UR8][R10.64] ;  /* 0x000000080a0a7981 */ /* 0x000f62000c1e1900 */
[----:B------:R-:W-:-:S04]  /*0380*/  UIADD3 UR6, UPT, UPT, UR6, 0x10, URZ ;  /* 0x0000001006067890 */ /* 0x000fc8000fffe0ff */
[----:B------:R-:W-:Y:S01]  /*0390*/  UISETP.NE.AND UP1, UPT, UR6, URZ, UPT ;  /* 0x000000ff0600728c */ /* 0x000fe2000bf25270 */
[----:B------:R-:W-:Y:S01]  /*03a0*/  LEA R0, R19, R0, 0x4 ;  /* 0x0000000013007211 */ /* 0x000fe200078e20ff */
[----:B--2---:R-:W-:-:S04]  /*03b0*/  FADD R24, R24, R15 ;  /* 0x0000000f18187221 */ /* 0x004fc80000000000 */
[----:B---3--:R-:W-:-:S04]  /*03c0*/  FADD R23, R24, R23 ;  /* 0x0000001718177221 */ /* 0x008fc80000000000 */
[----:B----4-:R-:W-:-:S04]  /*03d0*/  FADD R22, R23, R22 ;  /* 0x0000001617167221 */ /* 0x010fc80000000000 */
[----:B-----5:R-:W-:-:S04]  /*03e0*/  FADD R21, R22, R21 ;  /* 0x0000001516157221 */ /* 0x020fc80000000000 */
[----:B------:R-:W-:-:S04]  /*03f0*/  FADD R21, R21, R20 ;  /* 0x0000001415157221 */ /* 0x000fc80000000000 */
        /* <DEDUP_REMOVED lines=10> */
[----:B------:R-:W-:Y:S01]  /*04a0*/  FADD R15, R29, R10 ;  /* 0x0000000a1d0f7221 */ /* 0x000fe20000000000 */
[----:B------:R-:W-:Y:S06]  /*04b0*/  BRA.U UP1, `(.L_x_7) ;  /* 0xfffffffd012c7547 */ /* 0x000fec000b83ffff */
.L_x_6:
[----:B------:R-:W-:Y:S05]  /*04c0*/  BRA.U !UP0, `(.L_x_5) ;  /* 0x0000000108f87547 */ /* 0x000fea000b800000 */
[----:B------:R-:W-:Y:S02]  /*04d0*/  UISETP.GE.U32.AND UP0, UPT, UR5, 0x8, UPT ;  /* 0x000000080500788c */ /* 0x000fe4000bf06070 */
[----:B------:R-:W-:-:S04]  /*04e0*/  ULOP3.LUT UR6, UR7, 0x7, URZ, 0xc0, !UPT ;  /* 0x0000000707067892 */ /* 0x000fc8000f8ec0ff */
[----:B------:R-:W-:-:S03]  /*04f0*/  UISETP.NE.AND UP1, UPT, UR6, URZ, UPT ;  /* 0x000000ff0600728c */ /* 0x000fc6000bf25270 */
[----:B------:R-:W-:Y:S08]  /*0500*/  BRA.U !UP0, `(.L_x_8) ;  /* 0x00000001086c7547 */ /* 0x000ff0000b800000 */
[----:B------:R-:W0:Y:S01]  /*0510*/  LDC.64 R2, c[0x0][0x380] ;  /* 0x0000e000ff027b82 */ /* 0x000e220000000a00 */
[----:B------:R-:W-:-:S04]  /*0520*/  IMAD R5, R19, UR4, R14 ;  /* 0x0000000413057c24 */ /* 0x000fc8000f8e020e */
[----:B0-----:R-:W-:-:S04]  /*0530*/  IMAD.WIDE R2, R5, 0x4, R2 ;  /* 0x0000000405027825 */ /* 0x001fc800078e0202 */
[C---:B------:R-:W-:Y:S02]  /*0540*/  IMAD.WIDE R4, R19.reuse, 0x4, R2 ;  /* 0x0000000413047825 */ /* 0x040fe400078e0202 */
[----:B------:R-:W2:Y:S02]  /*0550*/  LDG.E R2, desc[UR8][R2.64] ;  /* 0x0000000802027981 */ /* 0x000ea4000c1e1900 */
[C---:B------:R-:W-:Y:S02]  /*0560*/  IMAD.WIDE R6, R19.reuse, 0x4, R4 ;  /* 0x0000000413067825 */ /* 0x040fe400078e0204 */
[----:B------:R-:W3:Y:S02]  /*0570*/  LDG.E R5, desc[UR8][R4.64] ;  /* 0x0000000804057981 */ /* 0x000ee4000c1e1900 */
[C---:B------:R-:W-:Y:S02]  /*0580*/  IMAD.WIDE R8, R19.reuse, 0x4, R6 ;  /* 0x0000000413087825 */ /* 0x040fe400078e0206 */
[----:B------:R-:W4:Y:S02]  /*0590*/  LDG.E R7, desc[UR8][R6.64] ;  /* 0x0000000806077981 */ /* 0x000f24000c1e1900 */
        /* <DEDUP_REMOVED lines=9> */
[----:B------:R-:W-:Y:S01]  /*0630*/  UIADD3 UR4, UPT, UPT, UR4, 0x8, URZ ;  /* 0x0000000804047890 */ /* 0x000fe2000fffe0ff */
[----:B--2---:R-:W-:-:S04]  /*0640*/  FADD R2, R15, R2 ;  /* 0x000000020f027221 */ /* 0x004fc80000000000 */
[----:B---3--:R-:W-:-:S04]  /*0650*/  FADD R2, R2, R5 ;  /* 0x0000000502027221 */ /* 0x008fc80000000000 */
[----:B----4-:R-:W-:-:S04]  /*0660*/  FADD R2, R2, R7 ;  /* 0x0000000702027221 */ /* 0x010fc80000000000 */
[----:B-----5:R-:W-:-:S04]  /*0670*/  FADD R2, R2, R9 ;  /* 0x0000000902027221 */ /* 0x020fc80000000000 */
[----:B------:R-:W-:-:S04]  /*0680*/  FADD R2, R2, R11 ;  /* 0x0000000b02027221 */ /* 0x000fc80000000000 */
[----:B------:R-:W-:-:S04]  /*0690*/  FADD R2, R2, R13 ;  /* 0x0000000d02027221 */ /* 0x000fc80000000000 */
[----:B------:R-:W-:-:S04]  /*06a0*/  FADD R2, R2, R17 ;  /* 0x0000001102027221 */ /* 0x000fc80000000000 */
[----:B------:R-:W-:-:S07]  /*06b0*/  FADD R15, R2, R21 ;  /* 0x00000015020f7221 */ /* 0x000fce0000000000 */
.L_x_8:
        /* <DEDUP_REMOVED lines=12> */
[----:B------:R-:W-:Y:S02]  /*0780*/  IMAD.WIDE R8, R19, 0x4, R6 ;  /* 0x0000000413087825 */ /* 0x000fe400078e0206 */
[----:B------:R-:W4:Y:S04]  /*0790*/  LDG.E R6, desc[UR8][R6.64] ;  /* 0x0000000806067981 */ /* 0x000f28000c1e1900 */
[----:B------:R-:W5:Y:S01]  /*07a0*/  LDG.E R8, desc[UR8][R8.64] ;  /* 0x0000000808087981 */ /* 0x000f62000c1e1900 */
[----:B------:R-:W-:Y:S01]  /*07b0*/  UIADD3 UR4, UPT, UPT, UR4, 0x4, URZ ;  /* 0x0000000404047890 */ /* 0x000fe2000fffe0ff */
[----:B--2---:R-:W-:-:S04]  /*07c0*/  FADD R15, R15, R2 ;  /* 0x000000020f0f7221 */ /* 0x004fc80000000000 */
[----:B---3--:R-:W-:-:S04]  /*07d0*/  FADD R15, R15, R4 ;  /* 0x000000040f0f7221 */ /* 0x008fc80000000000 */
[----:B----4-:R-:W-:-:S04]  /*07e0*/  FADD R15, R15, R6 ;  /* 0x000000060f0f7221 */ /* 0x010fc80000000000 */
[----:B-----5:R-:W-:-:S07]  /*07f0*/  FADD R15, R15, R8 ;  /* 0x000000080f0f7221 */ /* 0x020fce0000000000 */
.L_x_9:
[----:B------:R-:W-:Y:S05]  /*0800*/  BRA.U !UP1, `(.L_x_5) ;  /* 0x0000000109287547 */ /* 0x000fea000b800000 */
[----:B------:R-:W0:Y:S01]  /*0810*/  LDC.64 R4, c[0x0][0x380] ;  /* 0x0000e000ff047b82 */ /* 0x000e220000000a00 */
[----:B------:R-:W-:Y:S01]  /*0820*/  IMAD R0, R19, UR4, R14 ;  /* 0x0000000413007c24 */ /* 0x000fe2000f8e020e */
[----:B------:R-:W-:-:S12]  /*0830*/  UIADD3 UR5, UPT, UPT, -UR5, URZ, URZ ;  /* 0x000000ff05057290 */ /* 0x000fd8000fffe1ff */
.L_x_10:
[----:B0-----:R-:W-:-:S06]  /*0840*/  IMAD.WIDE R2, R0, 0x4, R4 ;  /* 0x0000000400027825 */ /* 0x001fcc00078e0204 */
[----:B------:R-:W2:Y:S01]  /*0850*/  LDG.E R2, desc[UR8][R2.64] ;  /* 0x0000000802027981 */ /* 0x000ea2000c1e1900 */
[----:B------:R-:W-:Y:S01]  /*0860*/  UIADD3 UR5, UPT, UPT, UR5, 0x1, URZ ;  /* 0x0000000105057890 */ /* 0x000fe2000fffe0ff */
[----:B------:R-:W-:-:S03]  /*0870*/  IADD3 R0, PT, PT, R0, R19, RZ ;  /* 0x0000001300007210 */ /* 0x000fc60007ffe0ff */
[----:B------:R-:W-:Y:S01]  /*0880*/  UISETP.NE.AND UP0, UPT, UR5, URZ, UPT ;  /* 0x000000ff0500728c */ /* 0x000fe2000bf05270 */
[----:B--2---:R-:W-:-:S08]  /*0890*/  FADD R15, R2, R15 ;  /* 0x0000000f020f7221 */ /* 0x004fd00000000000 */
[----:B------:R-:W-:Y:S05]  /*08a0*/  BRA.U UP0, `(.L_x_10) ;  /* 0xfffffffd00e47547 */ /* 0x000fea000b83ffff */
.L_x_5:
[----:B------:R-:W-:Y:S01]  /*08b0*/  I2FP.F32.S32 R4, UR7 ;  /* 0x0000000700047c45 */ /* 0x000fe20008201400 */
[----:B------:R-:W-:Y:S03]  /*08c0*/  BSSY.RECONVERGENT B0, `(.L_x_11) ;  /* 0x000000d000007945 */ /* 0x000fe60003800200 */
[----:B------:R-:W0:Y:S08]  /*08d0*/  MUFU.RCP R3, R4 ;  /* 0x0000000400037308 */ /* 0x000e300000001000 */
[----:B------:R-:W1:Y:S01]  /*08e0*/  FCHK P0, R15, R4 ;  /* 0x000000040f007302 */ /* 0x000e620000000000 */
[----:B0-----:R-:W-:-:S04]  /*08f0*/  FFMA R0, -R4, R3, 1 ;  /* 0x3f80000004007423 */ /* 0x001fc80000000103 */
[----:B------:R-:W-:-:S04]  /*0900*/  FFMA R0, R3, R0, R3 ;  /* 0x0000000003007223 */ /* 0x000fc80000000003 */
[----:B------:R-:W-:-:S04]  /*0910*/  FFMA R3, R0, R15, RZ ;  /* 0x0000000f00037223 */ /* 0x000fc800000000ff */
[----:B------:R-:W-:-:S04]  /*0920*/  FFMA R2, -R4, R3, R15 ;  /* 0x0000000304027223 */ /* 0x000fc8000000010f */
[----:B------:R-:W-:Y:S01]  /*0930*/  FFMA R5, R0, R2, R3 ;  /* 0x0000000200057223 */ /* 0x000fe20000000003 */
[----:B-1----:R-:W-:Y:S06]  /*0940*/  @!P0 BRA `(.L_x_12) ;  /* 0x0000000000108947 */ /* 0x002fec0003800000 */
[----:B------:R-:W-:Y:S02]  /*0950*/  MOV R3, R15 ;  /* 0x0000000f00037202 */ /* 0x000fe40000000f00 */
[----:B------:R-:W-:-:S07]  /*0960*/  MOV R2, 0x980 ;  /* 0x0000098000027802 */ /* 0x000fce0000000f00 */
[----:B------:R-:W-:Y:S05]  /*0970*/  CALL.REL.NOINC `($__internal_0_$__cuda_sm3x_div_rn_noftz_f32_slowpath) ;  /* 0x0000000000187944 */ /* 0x000fea0003c00000 */
[----:B------:R-:W-:-:S07]  /*0980*/  MOV R5, R0 ;  /* 0x0000000000057202 */ /* 0x000fce0000000f00 */
.L_x_12:
[----:B------:R-:W-:Y:S05]  /*0990*/  BSYNC.RECONVERGENT B0 ;  /* 0x0000000000007941 */ /* 0x000fea0003800200 */
.L_x_11:
[----:B------:R-:W0:Y:S02]  /*09a0*/  LDC.64 R2, c[0x0][0x388] ;  /* 0x0000e200ff027b82 */ /* 0x000e240000000a00 */
[----:B0-----:R-:W-:-:S05]  /*09b0*/  IMAD.WIDE R14, R14, 0x4, R2 ;  /* 0x000000040e0e7825 */ /* 0x001fca00078e0202 */
[----:B------:R-:W-:Y:S01]  /*09c0*/  STG.E desc[UR8][R14.64], R5 ;  /* 0x000000050e007986 */ /* 0x000fe2000c101908 */
[----:B------:R-:W-:Y:S05]  /*09d0*/  EXIT ;  /* 0x000000000000794d */ /* 0x000fea0003800000 */
        .weak           $__internal_0_$__cuda_sm3x_div_rn_noftz_f32_slowpath
        .type           $__internal_0_$__cuda_sm3x_div_rn_noftz_f32_slowpath,@function
        .size           $__internal_0_$__cuda_sm3x_div_rn_noftz_f32_slowpath,(.L_x_113 - $__internal_0_$__cuda_sm3x_div_rn_noftz_f32_slowpath)
$__internal_0_$__cuda_sm3x_div_rn_noftz_f32_slowpath:
[----:B------:R-:W-:Y:S01]  /*09e0*/  SHF.R.U32.HI R5, RZ, 0x17, R4 ;  /* 0x00000017ff057819 */ /* 0x000fe20000011604 */
[----:B------:R-:W-:Y:S01]  /*09f0*/  BSSY.RECONVERGENT B1, `(.L_x_13) ;  /* 0x0000063000017945 */ /* 0x000fe20003800200 */
[----:B------:R-:W-:Y:S02]  /*0a00*/  SHF.R.U32.HI R0, RZ, 0x17, R3 ;  /* 0x00000017ff007819 */ /* 0x000fe40000011603 */
[----:B------:R-:W-:Y:S02]  /*0a10*/  LOP3.LUT R5, R5, 0xff, RZ, 0xc0, !PT ;  /* 0x000000ff05057812 */ /* 0x000fe400078ec0ff */
[----:B------:R-:W-:Y:S02]  /*0a20*/  LOP3.LUT R10, R0, 0xff, RZ, 0xc0, !PT ;  /* 0x000000ff000a7812 */ /* 0x000fe400078ec0ff */
[----:B------:R-:W-:Y:S02]  /*0a30*/  IADD3 R7, PT, PT, R5, -0x1, RZ ;  /* 0xffffffff05077810 */ /* 0x000fe40007ffe0ff */
[----:B------:R-:W-:-:S02]  /*0a40*/  IADD3 R8, PT, PT, R10, -0x1, RZ ;  /* 0xffffffff0a087810 */ /* 0x000fc40007ffe0ff */
[----:B------:R-:W-:-:S04]  /*0a50*/  ISETP.GT.U32.AND P0, PT, R7, 0xfd, PT ;  /* 0x000000fd0700780c */ /* 0x000fc80003f04070 */
[----:B------:R-:W-:-:S13]  /*0a60*/  ISETP.GT.U32.OR P0, PT, R8, 0xfd, P0 ;  /* 0x000000fd0800780c */ /* 0x000fda0000704470 */
[----:B------:R-:W-:Y:S01]  /*0a70*/  @!P0 MOV R6, RZ ;  /* 0x000000ff00068202 */ /* 0x000fe20000000f00 */
[----:B------:R-:W-:Y:S06]  /*0a80*/  @!P0 BRA `(.L_x_14) ;  /* 0x0000000000608947 */ /* 0x000fec0003800000 */
[----:B------:R-:W-:Y:S02]  /*0a90*/  FSETP.GTU.FTZ.AND P0, PT, |R3|, +INF , PT ;  /* 0x7f8000000300780b */ /* 0x000fe40003f1c200 */
[----:B------:R-:W-:Y:S02]  /*0aa0*/  FSETP.GTU.FTZ.AND P1, PT, |R4|, +INF , PT ;  /* 0x7f8000000400780b */ /* 0x000fe40003f3c200 */
[----:B------:R-:W-:Y:S02]  /*0ab0*/  MOV R0, R4 ;  /* 0x0000000400007202 */ /* 0x000fe40000000f00 */
[----:B------:R-:W-:-:S13]  /*0ac0*/  PLOP3.LUT P0, PT, P0, P1, PT, 0xf8, 0x8f ;  /* 0x00000000008f781c */ /* 0x000fda0000703f70 */
[----:B------:R-:W-:Y:S05]  /*0ad0*/  @P0 BRA `(.L_x_15) ;  /* 0x00000004004c0947 */ /* 0x000fea0003800000 */
[----:B------:R-:W-:-:S13]  /*0ae0*/  LOP3.LUT P0, RZ, R4, 0x7fffffff, R3, 0xc8, !PT ;  /* 0x7fffffff04ff7812 */ /* 0x000fda000780c803 */
[----:B------:R-:W-:Y:S05]  /*0af0*/  @!P0 BRA `(.L_x_16) ;  /* 0x00000004003c8947 */ /* 0x000fea0003800000 */
[C---:B------:R-:W-:Y:S02]  /*0b00*/  FSETP.NEU.FTZ.AND P2, PT, |R3|.reuse, +INF , PT ;  /* 0x7f8000000300780b */ /* 0x040fe40003f5d200 */
[----:B------:R-:W-:Y:S02]  /*0b10*/  FSETP.NEU.FTZ.AND P1, PT, |R0|, +INF , PT ;  /* 0x7f8000000000780b */ /* 0x000fe40003f3d200 */
[----:B------:R-:W-:-:S11]  /*0b20*/  FSETP.NEU.FTZ.AND P0, PT, |R3|, +INF , PT ;  /* 0x7f8000000300780b */ /* 0x000fd60003f1d200 */
[----:B------:R-:W-:Y:S05]  /*0b30*/  @!P1 BRA !P2, `(.L_x_16) ;  /* 0x00000004002c9947 */ /* 0x000fea0005000000 */
[----:B------:R-:W-:-:S04]  /*0b40*/  LOP3.LUT P2, RZ, R3, 0x7fffffff, RZ, 0xc0, !PT ;  /* 0x7fffffff03ff7812 */ /* 0x000fc8000784c0ff */
[----:B------:R-:W-:-:S13]  /*0b50*/  PLOP3.LUT P1, PT, P1, P2, PT, 0x2f, 0xf2 ;  /* 0x0000000000f2781c */ /* 0x000fda0000f24577 */
[----:B------:R-:W-:Y:S05]  /*0b60*/  @P1 BRA `(.L_x_17) ;  /* 0x0000000400181947 */ /* 0x000fea0003800000 */
[----:B------:R-:W-:-:S04]  /*0b70*/  LOP3.LUT P1, RZ, R4, 0x7fffffff, RZ, 0xc0, !PT ;  /* 0x7fffffff04ff7812 */ /* 0x000fc8000782c0ff */
[----:B------:R-:W-:-:S13]  /*0b80*/  PLOP3.LUT P0, PT, P0, P1, PT, 0x2f, 0xf2 ;  /* 0x0000000000f2781c */ /* 0x000fda0000702577 */
[----:B------:R-:W-:Y:S05]  /*0b90*/  @P0 BRA `(.L_x_18) ;  /* 0x0000000400000947 */ /* 0x000fea0003800000 */
[----:B------:R-:W-:Y:S02]  /*0ba0*/  ISETP.GE.AND P0, PT, R8, RZ, PT ;  /* 0x000000ff0800720c */ /* 0x000fe40003f06270 */
[----:B------:R-:W-:-:S11]  /*0bb0*/  ISETP.GE.AND P1, PT, R7, RZ, PT ;  /* 0x000000ff0700720c */ /* 0x000fd60003f26270 */
[----:B------:R-:W-:Y:S01]  /*0bc0*/  @P0 MOV R6, RZ ;  /* 0x000000ff00060202 */ /* 0x000fe20000000f00 */
[----:B------:R-:W-:Y:S01]  /*0bd0*/  @!P0 FFMA R3, R3, 1.84467440737095516160e+19, RZ ;  /* 0x5f80000003038823 */ /* 0x000fe200000000ff */
[----:B------:R-:W-:Y:S01]  /*0be0*/  @!P0 MOV R6, 0xffffffc0 ;  /* 0xffffffc000068802 */ /* 0x000fe20000000f00 */
[----:B------:R-:W-:-:S03]  /*0bf0*/  @!P1 FFMA R4, R0, 1.84467440737095516160e+19, RZ ;  /* 0x5f80000000049823 */ /* 0x000fc600000000ff */
[----:B------:R-:W-:-:S07]  /*0c00*/  @!P1 IADD3 R6, PT, PT, R6, 0x40, RZ ;  /* 0x0000004006069810 */ /* 0x000fce0007ffe0ff */
.L_x_14:
[----:B------:R-:W-:Y:S01]  /*0c10*/  LEA R7, R5, 0xc0800000, 0x17 ;  /* 0xc080000005077811 */ /* 0x000fe200078eb8ff */
[----:B------:R-:W-:Y:S03]  /*0c20*/  BSSY.RECONVERGENT B2, `(.L_x_19) ;  /* 0x0000036000027945 */ /* 0x000fe60003800200 */
[----:B------:R-:W-:Y:S02]  /*0c30*/  IADD3 R7, PT, PT, -R7, R4, RZ ;  /* 0x0000000407077210 */ /* 0x000fe40007ffe1ff */
[----:B------:R-:W-:Y:S02]  /*0c40*/  IADD3 R4, PT, PT, R10, -0x7f, RZ ;  /* 0xffffff810a047810 */ /* 0x000fe40007ffe0ff */
[----:B------:R-:W0:Y:S01]  /*0c50*/  MUFU.RCP R8, R7 ;  /* 0x0000000700087308 */ /* 0x000e220000001000 */
[----:B------:R-:W-:Y:S01]  /*0c60*/  FADD.FTZ R9, -R7, -RZ ;  /* 0x800000ff07097221 */ /* 0x000fe20000010100 */
[C---:B------:R-:W-:Y:S01]  /*0c70*/  IADD3 R5, PT, PT, R4.reuse, 0x7f, -R5 ;  /* 0x0000007f04057810 */ /* 0x040fe20007ffe805 */
[----:B------:R-:W-:-:S03]  /*0c80*/  IMAD R0, R4, -0x800000, R3 ;  /* 0xff80000004007824 */ /* 0x000fc600078e0203 */
[----:B------:R-:W-:Y:S01]  /*0c90*/  IADD3 R5, PT, PT, R5, R6, RZ ;  /* 0x0000000605057210 */ /* 0x000fe20007ffe0ff */
[----:B0-----:R-:W-:-:S04]  /*0ca0*/  FFMA R11, R8, R9, 1 ;  /* 0x3f800000080b7423 */ /* 0x001fc80000000009 */
[----:B------:R-:W-:-:S04]  /*0cb0*/  FFMA R10, R8, R11, R8 ;  /* 0x0000000b080a7223 */ /* 0x000fc80000000008 */
[----:B------:R-:W-:-:S04]  /*0cc0*/  FFMA R3, R0, R10, RZ ;  /* 0x0000000a00037223 */ /* 0x000fc800000000ff */
[----:B------:R-:W-:-:S04]  /*0cd0*/  FFMA R8, R9, R3, R0 ;  /* 0x0000000309087223 */ /* 0x000fc80000000000 */
[----:B------:R-:W-:-:S04]  /*0ce0*/  FFMA R11, R10, R8, R3 ;  /* 0x000000080a0b7223 */ /* 0x000fc80000000003 */
[----:B------:R-:W-:-:S04]  /*0cf0*/  FFMA R8, R9, R11, R0 ;  /* 0x0000000b09087223 */ /* 0x000fc80000000000 */
[----:B------:R-:W-:-:S05]  /*0d00*/  FFMA R0, R10, R8, R11 ;  /* 0x000000080a007223 */ /* 0x000fca000000000b */
[----:B------:R-:W-:-:S04]  /*0d10*/  SHF.R.U32.HI R3, RZ, 0x17, R0 ;  /* 0x00000017ff037819 */ /* 0x000fc80000011600 */
[----:B------:R-:W-:-:S04]  /*0d20*/  LOP3.LUT R3, R3, 0xff, RZ, 0xc0, !PT ;  /* 0x000000ff03037812 */ /* 0x000fc800078ec0ff */
[----:B------:R-:W-:-:S04]  /*0d30*/  IADD3 R7, PT, PT, R3, R5, RZ ;  /* 0x0000000503077210 */ /* 0x000fc80007ffe0ff */
[----:B------:R-:W-:-:S04]  /*0d40*/  IADD3 R3, PT, PT, R7, -0x1, RZ ;  /* 0xffffffff07037810 */ /* 0x000fc80007ffe0ff */
[----:B------:R-:W-:-:S13]  /*0d50*/  ISETP.GE.U32.AND P0, PT, R3, 0xfe, PT ;  /* 0x000000fe0300780c */ /* 0x000fda0003f06070 */
[----:B------:R-:W-:Y:S05]  /*0d60*/  @!P0 BRA `(.L_x_20) ;  /* 0x0000000000808947 */ /* 0x000fea0003800000 */
[----:B------:R-:W-:-:S13]  /*0d70*/  ISETP.GT.AND P0, PT, R7, 0xfe, PT ;  /* 0x000000fe0700780c */ /* 0x000fda0003f04270 */
[----:B------:R-:W-:Y:S05]  /*0d80*/  @P0 BRA `(.L_x_21) ;  /* 0x00000000006c0947 */ /* 0x000fea0003800000 */
[----:B------:R-:W-:-:S13]  /*0d90*/  ISETP.GE.AND P0, PT, R7, 0x1, PT ;  /* 0x000000010700780c */ /* 0x000fda0003f06270 */
[----:B------:R-:W-:Y:S05]  /*0da0*/  @P0 BRA `(.L_x_22) ;  /* 0x0000000000740947 */ /* 0x000fea0003800000 */
[----:B------:R-:W-:Y:S02]  /*0db0*/  ISETP.GE.AND P0, PT, R7, -0x18, PT ;  /* 0xffffffe80700780c */ /* 0x000fe40003f06270 */
[----:B------:R-:W-:-:S11]  /*0dc0*/  LOP3.LUT R0, R0, 0x80000000, RZ, 0xc0, !PT ;  /* 0x8000000000007812 */ /* 0x000fd600078ec0ff */
[----:B------:R-:W-:Y:S05]  /*0dd0*/  @!P0 BRA `(.L_x_22) ;  /* 0x0000000000688947 */ /* 0x000fea0003800000 */
[CCC-:B------:R-:W-:Y:S01]  /*0de0*/  FFMA.RZ R3, R10.reuse, R8.reuse, R11.reuse ;  /* 0x000000080a037223 */ /* 0x1c0fe2000000c00b */
[C---:B------:R-:W-:Y:S01]  /*0df0*/  IADD3 R6, PT, PT, R7.reuse, 0x20, RZ ;  /* 0x0000002007067810 */ /* 0x040fe20007ffe0ff */
[CCC-:B------:R-:W-:Y:S01]  /*0e00*/  FFMA.RM R4, R10.reuse, R8.reuse, R11.reuse ;  /* 0x000000080a047223 */ /* 0x1c0fe2000000400b */
[----:B------:R-:W-:Y:S02]  /*0e10*/  ISETP.NE.AND P2, PT, R7, RZ, PT ;  /* 0x000000ff0700720c */ /* 0x000fe40003f45270 */
[----:B------:R-:W-:Y:S01]  /*0e20*/  LOP3.LUT R5, R3, 0x7fffff, RZ, 0xc0, !PT ;  /* 0x007fffff03057812 */ /* 0x000fe200078ec0ff */
[----:B------:R-:W-:Y:S01]  /*0e30*/  FFMA.RP R3, R10, R8, R11 ;  /* 0x000000080a037223 */ /* 0x000fe2000000800b */
[----:B------:R-:W-:Y:S02]  /*0e40*/  ISETP.NE.AND P1, PT, R7, RZ, PT ;  /* 0x000000ff0700720c */ /* 0x000fe40003f25270 */
[----:B------:R-:W-:Y:S02]  /*0e50*/  LOP3.LUT R5, R5, 0x800000, RZ, 0xfc, !PT ;  /* 0x0080000005057812 */ /* 0x000fe400078efcff */
[----:B------:R-:W-:-:S02]  /*0e60*/  IADD3 R7, PT, PT, -R7, RZ, RZ ;  /* 0x000000ff07077210 */ /* 0x000fc40007ffe1ff */
[----:B------:R-:W-:Y:S02]  /*0e70*/  SHF.L.U32 R6, R5, R6, RZ ;  /* 0x0000000605067219 */ /* 0x000fe400000006ff */
[----:B------:R-:W-:Y:S02]  /*0e80*/  FSETP.NEU.FTZ.AND P0, PT, R3, R4, PT ;  /* 0x000000040300720b */ /* 0x000fe40003f1d000 */
[----:B------:R-:W-:Y:S02]  /*0e90*/  SEL R4, R7, RZ, P2 ;  /* 0x000000ff07047207 */ /* 0x000fe40001000000 */
[----:B------:R-:W-:Y:S02]  /*0ea0*/  ISETP.NE.AND P1, PT, R6, RZ, P1 ;  /* 0x000000ff0600720c */ /* 0x000fe40000f25270 */
[----:B------:R-:W-:Y:S02]  /*0eb0*/  SHF.R.U32.HI R4, RZ, R4, R5 ;  /* 0x00000004ff047219 */ /* 0x000fe40000011605 */
[----:B------:R-:W-:-:S02]  /*0ec0*/  PLOP3.LUT P0, PT, P0, P1, PT, 0xf8, 0x8f ;  /* 0x00000000008f781c */ /* 0x000fc40000703f70 */
[----:B------:R-:W-:Y:S02]  /*0ed0*/  SHF.R.U32.HI R6, RZ, 0x1, R4 ;  /* 0x00000001ff067819 */ /* 0x000fe40000011604 */
[----:B------:R-:W-:-:S04]  /*0ee0*/  SEL R3, RZ, 0x1, !P0 ;  /* 0x00000001ff037807 */ /* 0x000fc80004000000 */
[----:B------:R-:W-:-:S04]  /*0ef0*/  LOP3.LUT R3, R3, 0x1, R6, 0xf8, !PT ;  /* 0x0000000103037812 */ /* 0x000fc800078ef806 */
[----:B------:R-:W-:-:S04]  /*0f00*/  LOP3.LUT R3, R3, R4, RZ, 0xc0, !PT ;  /* 0x0000000403037212 */ /* 0x000fc800078ec0ff */
[----:B------:R-:W-:-:S04]  /*0f10*/  IADD3 R3, PT, PT, R6, R3, RZ ;  /* 0x0000000306037210 */ /* 0x000fc80007ffe0ff */
[----:B------:R-:W-:Y:S01]  /*0f20*/  LOP3.LUT R0, R3, R0, RZ, 0xfc, !PT ;  /* 0x0000000003007212 */ /* 0x000fe200078efcff */
[----:B------:R-:W-:Y:S06]  /*0f30*/  BRA `(.L_x_22) ;  /* 0x0000000000107947 */ /* 0x000fec0003800000 */
.L_x_21:
[----:B------:R-:W-:-:S04]  /*0f40*/  LOP3.LUT R0, R0, 0x80000000, RZ, 0xc0, !PT ;  /* 0x8000000000007812 */ /* 0x000fc800078ec0ff */
[----:B------:R-:W-:Y:S01]  /*0f50*/  LOP3.LUT R0, R0, 0x7f800000, RZ, 0xfc, !PT ;  /* 0x7f80000000007812 */ /* 0x000fe200078efcff */
[----:B------:R-:W-:Y:S06]  /*0f60*/  BRA `(.L_x_22) ;  /* 0x0000000000047947 */ /* 0x000fec0003800000 */
.L_x_20:
[----:B------:R-:W-:-:S07]  /*0f70*/  LEA R0, R5, R0, 0x17 ;  /* 0x0000000005007211 */ /* 0x000fce00078eb8ff */
.L_x_22:
[----:B------:R-:W-:Y:S05]  /*0f80*/  BSYNC.RECONVERGENT B2 ;  /* 0x0000000000027941 */ /* 0x000fea0003800200 */
.L_x_19:
[----:B------:R-:W-:Y:S05]  /*0f90*/  BRA `(.L_x_23) ;  /* 0x0000000000207947 */ /* 0x000fea0003800000 */
.L_x_18:
[----:B------:R-:W-:-:S04]  /*0fa0*/  LOP3.LUT R0, R4, 0x80000000, R3, 0x48, !PT ;  /* 0x8000000004007812 */ /* 0x000fc800078e4803 */
[----:B------:R-:W-:Y:S01]  /*0fb0*/  LOP3.LUT R0, R0, 0x7f800000, RZ, 0xfc, !PT ;  /* 0x7f80000000007812 */ /* 0x000fe200078efcff */
[----:B------:R-:W-:Y:S06]  /*0fc0*/  BRA `(.L_x_23) ;  /* 0x0000000000147947 */ /* 0x000fec0003800000 */
.L_x_17:
[----:B------:R-:W-:Y:S01]  /*0fd0*/  LOP3.LUT R0, R4, 0x80000000, R3, 0x48, !PT ;  /* 0x8000000004007812 */ /* 0x000fe200078e4803 */
[----:B------:R-:W-:Y:S06]  /*0fe0*/  BRA `(.L_x_23) ;  /* 0x00000000000c7947 */ /* 0x000fec0003800000 */
.L_x_16:
[----:B------:R-:W0:Y:S01]  /*0ff0*/  MUFU.RSQ R0, -QNAN ;  /* 0xffc0000000007908 */ /* 0x000e220000001400 */
[----:B------:R-:W-:Y:S05]  /*1000*/  BRA `(.L_x_23) ;  /* 0x0000000000047947 */ /* 0x000fea0003800000 */
.L_x_15:
[----:B------:R-:W-:-:S07]  /*1010*/  FADD.FTZ R0, R3, R0 ;  /* 0x0000000003007221 */ /* 0x000fce0000010000 */
.L_x_23:
[----:B------:R-:W-:Y:S05]  /*1020*/  BSYNC.RECONVERGENT B1 ;  /* 0x0000000000017941 */ /* 0x000fea0003800200 */
.L_x_13:
[----:B------:R-:W-:-:S04]  /*1030*/  HFMA2 R3, -RZ, RZ, 0, 0 ;  /* 0x00000000ff037431 */ /* 0x000fc800000001ff */
[----:B0-----:R-:W-:Y:S05]  /*1040*/  RET.REL.NODEC R2 `(_Z10compute_dbPfS_ii) ;  /* 0xffffffec02ec7950 */ /* 0x001fea0003c3ffff */
.L_x_24:
        /* <DEDUP_REMOVED lines=11> */
.L_x_113:


//--------------------- .text._Z11compute_dz2PfS_S_i --------------------------
	.section	.text._Z11compute_dz2PfS_S_i,"ax",@progbits
	.align	128
        .global         _Z11compute_dz2PfS_S_i
        .type           _Z11compute_dz2PfS_S_i,@function
        .size           _Z11compute_dz2PfS_S_i,(.L_x_119 - _Z11compute_dz2PfS_S_i)
        .other          _Z11compute_dz2PfS_S_i,@"STO_CUDA_ENTRY STV_DEFAULT"
_Z11compute_dz2PfS_S_i:
.text._Z11compute_dz2PfS_S_i:
        /* <DEDUP_REMOVED lines=10> */
[----:B------:R-:W2:Y:S08]  /*00a0*/  LDC.64 R4, c[0x0][0x388] ;  /* 0x0000e200ff047b82 */ /* 0x000eb00000000a00 */
[----:B------:R-:W3:Y:S01]  /*00b0*/  LDC.64 R6, c[0x0][0x390] ;  /* 0x0000e400ff067b82 */ /* 0x000ee20000000a00 */
[----:B0-----:R-:W-:-:S06]  /*00c0*/  IMAD.WIDE R2, R9, 0x4, R2 ;  /* 0x0000000409027825 */ /* 0x001fcc00078e0202 */
[----:B-1----:R-:W4:Y:S01]  /*00d0*/  LDG.E R2, desc[UR4][R2.64] ;  /* 0x0000000402027981 */ /* 0x002f22000c1e1900 */
[----:B--2---:R-:W-:-:S06]  /*00e0*/  IMAD.WIDE R4, R9, 0x4, R4 ;  /* 0x0000000409047825 */ /* 0x004fcc00078e0204 */
[----:B------:R-:W4:Y:S01]  /*00f0*/  LDG.E R5, desc[UR4][R4.64] ;  /* 0x0000000404057981 */ /* 0x000f22000c1e1900 */
[----:B---3--:R-:W-:-:S04]  /*0100*/  IMAD.WIDE R6, R9, 0x4, R6 ;  /* 0x0000000409067825 */ /* 0x008fc800078e0206 */
[----:B----4-:R-:W-:-:S05]  /*0110*/  FADD R9, R2, -R5 ;  /* 0x8000000502097221 */ /* 0x010fca0000000000 */
[----:B------:R-:W-:Y:S01]  /*0120*/  STG.E desc[UR4][R6.64], R9 ;  /* 0x0000000906007986 */ /* 0x000fe2000c101904 */
[----:B------:R-:W-:Y:S05]  /*0130*/  EXIT ;  /* 0x000000000000794d */ /* 0x000fea0003800000 */
.L_x_25:
        /* <DEDUP_REMOVED lines=12> */
.L_x_119:


//--------------------- .text._Z22apply_bias_and_softmaxPfS_S_ii --------------------------
	.section	.text._Z22apply_bias_and_softmaxPfS_S_ii,"ax",@progbits
	.align	128
        .global         _Z22apply_bias_and_softmaxPfS_S_ii
        .type           _Z22apply_bias_and_softmaxPfS_S_ii,@function
        .size           _Z22apply_bias_and_softmaxPfS_S_ii,(.L_x_114 - _Z22apply_bias_and_softmaxPfS_S_ii)
        .other          _Z22apply_bias_and_softmaxPfS_S_ii,@"STO_CUDA_ENTRY STV_DEFAULT"
_Z22apply_bias_and_softmaxPfS_S_ii:
.text._Z22apply_bias_and_softmaxPfS_S_ii:
        /* <DEDUP_REMOVED lines=8> */
[----:B------:R-:W0:Y:S01]  /*0080*/  LDCU UR4, c[0x0][0x39c] ;  /* 0x00007380ff0477ac */ /* 0x000e220008000800 */
[----:B------:R-:W-:Y:S01]  /*0090*/  HFMA2 R6, -RZ, RZ, -598.5, 40320 ;  /* 0xe0ad78ecff067431 */ /* 0x000fe200000001ff */
[----:B------:R-:W1:Y:S01]  /*00a0*/  LDCU.64 UR16, c[0x0][0x358] ;  /* 0x00006b00ff1077ac */ /* 0x000e620008000a00 */
[----:B0-----:R-:W-:-:S09]  /*00b0*/  UISETP.GE.AND UP0, UPT, UR4, 0x1, UPT ;  /* 0x000000010400788c */ /* 0x001fd2000bf06270 */
[----:B-1----:R-:W-:Y:S05]  /*00c0*/  BRA.U !UP0, `(.L_x_26) ;  /* 0x0000000d08507547 */ /* 0x002fea000b800000 */
[----:B------:R-:W-:Y:S02]  /*00d0*/  UISETP.GE.U32.AND UP1, UPT, UR4, 0x10, UPT ;  /* 0x000000100400788c */ /* 0x000fe4000bf26070 */
[----:B------:R-:W-:Y:S01]  /*00e0*/  IMAD R8, R0, UR4, RZ ;  /* 0x0000000400087c24 */ /* 0x000fe2000f8e02ff */
[----:B------:R-:W-:Y:S01]  /*00f0*/  ULOP3.LUT UR12, UR4, 0xf, URZ, 0xc0, !UPT ;  /* 0x0000000f040c7892 */ /* 0x000fe2000f8ec0ff */
[----:B------:R-:W-:Y:S02]  /*0100*/  MOV R6, 0xe0ad78ec ;  /* 0xe0ad78ec00067802 */ /* 0x000fe40000000f00 */
[----:B------:R-:W-:Y:S01]  /*0110*/  MOV R9, RZ ;  /* 0x000000ff00097202 */ /* 0x000fe20000000f00 */
[----:B------:R-:W-:Y:S02]  /*0120*/  UISETP.NE.AND UP0, UPT, UR12, URZ, UPT ;  /* 0x000000ff0c00728c */ /* 0x000fe4000bf05270 */
[----:B------:R-:W-:Y:S09]  /*0130*/  BRA.U !UP1, `(.L_x_27) ;  /* 0x0000000509947547 */ /* 0x000ff2000b800000 */
[----:B------:R-:W0:Y:S01]  /*0140*/  LDCU.128 UR8, c[0x0][0x380] ;  /* 0x00007000ff0877ac */ /* 0x000e220008000c00 */
[----:B------:R-:W-:Y:S02]  /*0150*/  MOV R6, 0xe0ad78ec ;  /* 0xe0ad78ec00067802 */ /* 0x000fe40000000f00 */
[----:B------:R-:W-:Y:S01]  /*0160*/  MOV R7, R8 ;  /* 0x0000000800077202 */ /* 0x000fe20000000f00 */
[----:B------:R-:W-:-:S06]  /*0170*/  ULOP3.LUT UR4, UR4, 0x7ffffff0, URZ, 0xc0, !UPT ;  /* 0x7ffffff004047892 */ /* 0x000fcc000f8ec0ff */
[----:B------:R-:W-:Y:S01]  /*0180*/  MOV R9, UR4 ;  /* 0x0000000400097c02 */ /* 0x000fe20008000f00 */
[----:B0-----:R-:W-:Y:S02]  /*0190*/  UIADD3 UR5, UP2, UPT, UR10, 0x20, URZ ;  /* 0x000000200a057890 */ /* 0x001fe4000ff5e0ff */
[----:B------:R-:W-:Y:S02]  /*01a0*/  UIADD3 UR7, UP1, UPT, UR8, 0x20, URZ ;  /* 0x0000002008077890 */ /* 0x000fe4000ff3e0ff */
[----:B------:R-:W-:Y:S02]  /*01b0*/  UIADD3.X UR6, UPT, UPT, URZ, UR11, URZ, UP2, !UPT ;  /* 0x0000000bff067290 */ /* 0x000fe400097fe4ff */
[----:B------:R-:W-:Y:S01]  /*01c0*/  MOV R2, UR5 ;  /* 0x0000000500027c02 */ /* 0x000fe20008000f00 */
[----:B------:R-:W-:Y:S02]  /*01d0*/  UIADD3 UR10, UPT, UPT, -UR4, URZ, URZ ;  /* 0x000000ff040a7290 */ /* 0x000fe4000fffe1ff */
[----:B------:R-:W-:Y:S01]  /*01e0*/  UIADD3.X UR8, UPT, UPT, URZ, UR9, URZ, UP1, !UPT ;  /* 0x00000009ff087290 */ /* 0x000fe20008ffe4ff */
[----:B------:R-:W-:-:S11]  /*01f0*/  MOV R3, UR6 ;  /* 0x0000000600037c02 */ /* 0x000fd60008000f00 */
.L_x_28:
[----:B------:R-:W-:Y:S01]  /*0200*/  MOV R4, UR7 ;  /* 0x0000000700047c02 */ /* 0x000fe20008000f00 */
[----:B------:R-:W2:Y:S01]  /*0210*/  LDG.E R14, desc[UR16][R2.64+-0x20] ;  /* 0xffffe010020e7981 */ /* 0x000ea2000c1e1900 */
[----:B------:R-:W-:-:S03]  /*0220*/  MOV R5, UR8 ;  /* 0x0000000800057c02 */ /* 0x000fc60008000f00 */
[----:B------:R-:W3:Y:S01]  /*0230*/  LDG.E R27, desc[UR16][R2.64+-0x1c] ;  /* 0xffffe410021b7981 */ /* 0x000ee2000c1e1900 */
[----:B------:R-:W-:-:S03]  /*0240*/  IMAD.WIDE R4, R7, 0x4, R4 ;  /* 0x0000000407047825 */ /* 0x000fc600078e0204 */
[----:B------:R-:W4:Y:S04]  /*0250*/  LDG.E R17, desc[UR16][R2.64+-0x18] ;  /* 0xffffe81002117981 */ /* 0x000f28000c1e1900 */
[----:B------:R-:W2:Y:S04]  /*0260*/  LDG.E R11, desc[UR16][R4.64+-0x20] ;  /* 0xffffe010040b7981 */ /* 0x000ea8000c1e1900 */
[----:B------:R-:W3:Y:S04]  /*0270*/  LDG.E R24, desc[UR16][R4.64+-0x1c] ;  /* 0xffffe41004187981 */ /* 0x000ee8000c1e1900 */
        /* <DEDUP_REMOVED lines=11> */
[----:B------:R-:W5:Y:S01]  /*0330*/  LDG.E R26, desc[UR16][R2.64+0x1c] ;  /* 0x00001c10021a7981 */ /* 0x000f62000c1e1900 */
[----:B--2---:R-:W-:-:S03]  /*0340*/  FADD R25, R11, R14 ;  /* 0x0000000e0b197221 */ /* 0x004fc60000000000 */
[----:B------:R-:W2:Y:S04]  /*0350*/  LDG.E R14, desc[UR16][R2.64] ;  /* 0x00000010020e7981 */ /* 0x000ea8000c1e1900 */
[----:B------:R-:W2:Y:S01]  /*0360*/  LDG.E R11, desc[UR16][R4.64] ;  /* 0x00000010040b7981 */ /* 0x000ea2000c1e1900 */
[CC--:B------:R-:W-:Y:S01]  /*0370*/  FSETP.GT.AND P0, PT, R25.reuse, R6.reuse, PT ;  /* 0x000000061900720b */ /* 0x0c0fe20003f04000 */
[----:B---3--:R-:W-:Y:S01]  /*0380*/  FADD R24, R24, R27 ;  /* 0x0000001b18187221 */ /* 0x008fe20000000000 */
[----:B----4-:R-:W-:Y:S02]  /*0390*/  FADD R27, R22, R17 ;  /* 0x00000011161b7221 */ /* 0x010fe40000000000 */
[----:B------:R-:W-:Y:S01]  /*03a0*/  FSEL R25, R25, R6, P0 ;  /* 0x0000000619197208 */ /* 0x000fe20000000000 */
[----:B------:R-:W3:Y:S04]  /*03b0*/  LDG.E R17, desc[UR16][R4.64+0x4] ;  /* 0x0000041004117981 */ /* 0x000ee8000c1e1900 */
[----:B------:R-:W3:Y:S01]  /*03c0*/  LDG.E R6, desc[UR16][R2.64+0x4] ;  /* 0x0000041002067981 */ /* 0x000ee2000c1e1900 */
[----:B------:R-:W-:-:S03]  /*03d0*/  FSETP.GT.AND P0, PT, R24, R25, PT ;  /* 0x000000191800720b */ /* 0x000fc60003f04000 */
[----:B------:R-:W4:Y:S01]  /*03e0*/  LDG.E R22, desc[UR16][R2.64+0x14] ;  /* 0x0000141002167981 */ /* 0x000f22000c1e1900 */
[----:B------:R-:W-:Y:S01]  /*03f0*/  FSEL R24, R24, R25, P0 ;  /* 0x0000001918187208 */ /* 0x000fe20000000000 */
[----:B-----5:R-:W-:Y:S02]  /*0400*/  FADD R25, R19, R16 ;  /* 0x0000001013197221 */ /* 0x020fe40000000000 */
[----:B------:R-:W5:Y:S01]  /*0410*/  LDG.E R16, desc[UR16][R2.64+0x8] ;  /* 0x0000081002107981 */ /* 0x000f62000c1e1900 */
[----:B------:R-:W-:-:S03]  /*0420*/  FSETP.GT.AND P0, PT, R27, R24, PT ;  /* 0x000000181b00720b */ /* 0x000fc60003f04000 */
[----:B------:R-:W5:Y:S01]  /*0430*/  LDG.E R19, desc[UR16][R4.64+0x8] ;  /* 0x0000081004137981 */ /* 0x000f62000c1e1900 */
[----:B------:R-:W-:Y:S01]  /*0440*/  FSEL R24, R27, R24, P0 ;  /* 0x000000181b187208 */ /* 0x000fe20000000000 */
[----:B------:R-:W-:Y:S02]  /*0450*/  FADD R27, R18, R21 ;  /* 0x00000015121b7221 */ /* 0x000fe40000000000 */
[----:B------:R-:W4:Y:S01]  /*0460*/  LDG.E R18, desc[UR16][R2.64+0xc] ;  /* 0x00000c1002127981 */ /* 0x000f22000c1e1900 */
[----:B------:R-:W-:-:S03]  /*0470*/  FSETP.GT.AND P0, PT, R25, R24, PT ;  /* 0x000000181900720b */ /* 0x000fc60003f04000 */
[----:B------:R-:W4:Y:S01]  /*0480*/  LDG.E R21, desc[UR16][R4.64+0xc] ;  /* 0x00000c1004157981 */ /* 0x000f22000c1e1900 */
[----:B------:R-:W-:Y:S01]  /*0490*/  FSEL R24, R25, R24, P0 ;  /* 0x0000001819187208 */ /* 0x000fe20000000000 */
[----:B------:R-:W-:Y:S02]  /*04a0*/  FADD R29, R23, R20 ;  /* 0x00000014171d7221 */ /* 0x000fe40000000000 */
[----:B------:R-:W4:Y:S01]  /*04b0*/  LDG.E R20, desc[UR16][R2.64+0x10] ;  /* 0x0000101002147981 */ /* 0x000f22000c1e1900 */
[----:B------:R-:W-:-:S03]  /*04c0*/  FSETP.GT.AND P0, PT, R27, R24, PT ;  /* 0x000000181b00720b */ /* 0x000fc60003f04000 */
[----:B------:R-:W4:Y:S01]  /*04d0*/  LDG.E R23, desc[UR16][R4.64+0x10] ;  /* 0x0000101004177981 */ /* 0x000f22000c1e1900 */
[----:B------:R-:W-:-:S03]  /*04e0*/  FSEL R24, R27, R24, P0 ;  /* 0x000000181b187208 */ /* 0x000fc60000000000 */
[----:B------:R-:W4:Y:S01]  /*04f0*/  LDG.E R25, desc[UR16][R4.64+0x14] ;  /* 0x0000141004197981 */ /* 0x000f22000c1e1900 */
[----:B------:R-:W-:-:S03]  /*0500*/  FSETP.GT.AND P0, PT, R29, R24, PT ;  /* 0x000000181d00720b */ /* 0x000fc60003f04000 */
[----:B------:R-:W4:Y:S01]  /*0510*/  LDG.E R27, desc[UR16][R4.64+0x1c] ;  /* 0x00001c10041b7981 */ /* 0x000f22000c1e1900 */
[----:B------:R-:W-:Y:S01]  /*0520*/  FSEL R24, R29, R24, P0 ;  /* 0x000000181d187208 */ /* 0x000fe20000000000 */
[----:B------:R-:W-:Y:S02]  /*0530*/  FADD R29, R12, R15 ;  /* 0x0000000f0c1d7221 */ /* 0x000fe40000000000 */
[----:B------:R0:W4:Y:S04]  /*0540*/  LDG.E R12, desc[UR16][R2.64+0x18] ;  /* 0x00001810020c7981 */ /* 0x000128000c1e1900 */
[----:B------:R-:W4:Y:S01]  /*0550*/  LDG.E R15, desc[UR16][R4.64+0x18] ;  /* 0x00001810040f7981 */ /* 0x000f22000c1e1900 */
[----:B------:R-:W-:Y:S01]  /*0560*/  FSETP.GT.AND P0, PT, R29, R24, PT ;  /* 0x000000181d00720b */ /* 0x000fe20003f04000 */
[----:B------:R-:W-:-:S03]  /*0570*/  FADD R13, R13, R10 ;  /* 0x0000000a0d0d7221 */ /* 0x000fc60000000000 */
[----:B------:R-:W-:-:S04]  /*0580*/  FSEL R24, R29, R24, P0 ;  /* 0x000000181d187208 */ /* 0x000fc80000000000 */
[----:B------:R-:W-:-:S04]  /*0590*/  FSETP.GT.AND P0, PT, R13, R24, PT ;  /* 0x000000180d00720b */ /* 0x000fc80003f04000 */
[----:B------:R-:W-:Y:S01]  /*05a0*/  FSEL R13, R13, R24, P0 ;  /* 0x000000180d0d7208 */ /* 0x000fe20000000000 */
[----:B------:R-:W-:-:S04]  /*05b0*/  UIADD3 UR10, UPT, UPT, UR10, 0x10, URZ ;  /* 0x000000100a0a7890 */ /* 0x000fc8000fffe0ff */
[----:B------:R-:W-:Y:S01]  /*05c0*/  UISETP.NE.AND UP1, UPT, UR10, URZ, UPT ;  /* 0x000000ff0a00728c */ /* 0x000fe2000bf25270 */
[----:B0-----:R-:W-:Y:S02]  /*05d0*/  IADD3 R2, P1, PT, R2, 0x40, RZ ;  /* 0x0000004002027810 */ /* 0x001fe40007f3e0ff */
[----:B------:R-:W-:Y:S02]  /*05e0*/  IADD3 R7, PT, PT, R7, 0x10, RZ ;  /* 0x0000001007077810 */ /* 0x000fe40007ffe0ff */
[----:B------:R-:W-:Y:S01]  /*05f0*/  IADD3.X R3, PT, PT, RZ, R3, RZ, P1, !PT ;  /* 0x00000003ff037210 */ /* 0x000fe20000ffe4ff */
[----:B--2---:R-:W-:-:S05]  /*0600*/  FADD R14, R11, R14 ;  /* 0x0000000e0b0e7221 */ /* 0x004fca0000000000 */
[----:B------:R-:W-:-:S04]  /*0610*/  FSETP.GT.AND P0, PT, R14, R13, PT ;  /* 0x0000000d0e00720b */ /* 0x000fc80003f04000 */
[----:B------:R-:W-:Y:S01]  /*0620*/  FSEL R13, R14, R13, P0 ;  /* 0x0000000d0e0d7208 */ /* 0x000fe20000000000 */
[----:B---3--:R-:W-:-:S05]  /*0630*/  FADD R6, R17, R6 ;  /* 0x0000000611067221 */ /* 0x008fca0000000000 */
[----:B------:R-:W-:-:S04]  /*0640*/  FSETP.GT.AND P0, PT, R6, R13, PT ;  /* 0x0000000d0600720b */ /* 0x000fc80003f04000 */
[----:B------:R-:W-:Y:S01]  /*0650*/  FSEL R6, R6, R13, P0 ;  /* 0x0000000d06067208 */ /* 0x000fe20000000000 */
[----:B-----5:R-:W-:-:S05]  /*0660*/  FADD R19, R19, R16 ;  /* 0x0000001013137221 */ /* 0x020fca0000000000 */
[----:B------:R-:W-:Y:S01]  /*0670*/  FSETP.GT.AND P0, PT, R19, R6, PT ;  /* 0x000000061300720b */ /* 0x000fe20003f04000 */
[----:B----4-:R-:W-:-:S03]  /*0680*/  FADD R21, R21, R18 ;  /* 0x0000001215157221 */ /* 0x010fc60000000000 */
[----:B------:R-:W-:-:S04]  /*0690*/  FSEL R6, R19, R6, P0 ;  /* 0x0000000613067208 */ /* 0x000fc80000000000 */
[----:B------:R-:W-:Y:S01]  /*06a0*/  FSETP.GT.AND P0, PT, R21, R6, PT ;  /* 0x000000061500720b */ /* 0x000fe20003f04000 */
[----:B------:R-:W-:-:S03]  /*06b0*/  FADD R23, R23, R20 ;  /* 0x0000001417177221 */ /* 0x000fc60000000000 */
[----:B------:R-:W-:-:S04]  /*06c0*/  FSEL R6, R21, R6, P0 ;  /* 0x0000000615067208 */ /* 0x000fc80000000000 */
[----:B------:R-:W-:Y:S01]  /*06d0*/  FSETP.GT.AND P0, PT, R23, R6, PT ;  /* 0x000000061700720b */ /* 0x000fe20003f04000 */
[----:B------:R-:W-:-:S03]  /*06e0*/  FADD R25, R25, R22 ;  /* 0x0000001619197221 */ /* 0x000fc60000000000 */
[----:B------:R-:W-:-:S04]  /*06f0*/  FSEL R6, R23, R6, P0 ;  /* 0x0000000617067208 */ /* 0x000fc80000000000 */
[----:B------:R-:W-:Y:S01]  /*0700*/  FSETP.GT.AND P0, PT, R25, R6, PT ;  /* 0x000000061900720b */ /* 0x000fe20003f04000 */
[----:B------:R-:W-:-:S03]  /*0710*/  FADD R15, R15, R12 ;  /* 0x0000000c0f0f7221 */ /* 0x000fc60000000000 */
[----:B------:R-:W-:Y:S01]  /*0720*/  FSEL R6, R25, R6, P0 ;  /* 0x0000000619067208 */ /* 0x000fe20000000000 */
[----:B------:R-:W-:-:S03]  /*0730*/  FADD R27, R27, R26 ;  /* 0x0000001a1b1b7221 */ /* 0x000fc60000000000 */
[----:B------:R-:W-:-:S04]  /*0740*/  FSETP.GT.AND P0, PT, R15, R6, PT ;  /* 0x000000060f00720b */ /* 0x000fc80003f04000 */
[----:B------:R-:W-:-:S04]  /*0750*/  FSEL R6, R15, R6, P0 ;  /* 0x000000060f067208 */ /* 0x000fc80000000000 */
[----:B------:R-:W-:-:S04]  /*0760*/  FSETP.GT.AND P0, PT, R27, R6, PT ;  /* 0x000000061b00720b */ /* 0x000fc80003f04000 */
[----:B------:R-:W-:Y:S01]  /*0770*/  FSEL R6, R27, R6, P0 ;  /* 0x000000061b067208 */ /* 0x000fe20000000000 */
[----:B------:R-:W-:Y:S08]  /*0780*/  BRA.U UP1, `(.L_x_28) ;  /* 0xfffffff9019c7547 */ /* 0x000ff0000b83ffff */
.L_x_27:
[----:B------:R-:W-:Y:S05]  /*0790*/  BRA.U !UP0, `(.L_x_26) ;  /* 0x00000005089c7547 */ /* 0x000fea000b800000 */
[----:B------:R-:W0:Y:S01]  /*07a0*/  LDCU UR4, c[0x0][0x39c] ;  /* 0x00007380ff0477ac */ /* 0x000e220008000800 */
[----:B------:R-:W-:Y:S02]  /*07b0*/  UISETP.GE.U32.AND UP0, UPT, UR12, 0x8, UPT ;  /* 0x000000080c00788c */ /* 0x000fe4000bf06070 */
[----:B0-----:R-:W-:-:S04]  /*07c0*/  ULOP3.LUT UR5, UR4, 0x7, URZ, 0xc0, !UPT ;  /* 0x0000000704057892 */ /* 0x001fc8000f8ec0ff */
[----:B------:R-:W-:-:S03]  /*07d0*/  UISETP.NE.AND UP1, UPT, UR5, URZ, UPT ;  /* 0x000000ff0500728c */ /* 0x000fc6000bf25270 */
[----:B------:R-:W-:Y:S08]  /*07e0*/  BRA.U !UP0, `(.L_x_29) ;  /* 0x0000000108b87547 */ /* 0x000ff0000b800000 */
[----:B------:R-:W0:Y:S01]  /*07f0*/  LDC.64 R2, c[0x0][0x380] ;  /* 0x0000e000ff027b82 */ /* 0x000e220000000a00 */
[----:B------:R-:W-:-:S07]  /*0800*/  IADD3 R7, PT, PT, R8, R9, RZ ;  /* 0x0000000908077210 */ /* 0x000fce0007ffe0ff */
[----:B------:R-:W1:Y:S01]  /*0810*/  LDC.64 R4, c[0x0][0x388] ;  /* 0x0000e200ff047b82 */ /* 0x000e620000000a00 */
[----:B0-----:R-:W-:-:S05]  /*0820*/  IMAD.WIDE R2, R7, 0x4, R2 ;  /* 0x0000000407027825 */ /* 0x001fca00078e0202 */
[----:B------:R-:W2:Y:S01]  /*0830*/  LDG.E R17, desc[UR16][R2.64] ;  /* 0x0000001002117981 */ /* 0x000ea2000c1e1900 */
[----:B-1----:R-:W-:-:S03]  /*0840*/  IMAD.WIDE.U32 R4, R9, 0x4, R4 ;  /* 0x0000000409047825 */ /* 0x002fc600078e0004 */
[----:B------:R-:W3:Y:S04]  /*0850*/  LDG.E R19, desc[UR16][R2.64+0x4] ;  /* 0x0000041002137981 */ /* 0x000ee8000c1e1900 */
[----:B------:R-:W2:Y:S04]  /*0860*/  LDG.E R18, desc[UR16][R4.64] ;  /* 0x0000001004127981 */ /* 0x000ea8000c1e1900 */
[----:B------:R-:W3:Y:S04]  /*0870*/  LDG.E R20, desc[UR16][R4.64+0x4] ;  /* 0x0000041004147981 */ /* 0x000ee8000c1e1900 */
[----:B------:R-:W4:Y:S04]  /*0880*/  LDG.E R21, desc[UR16][R2.64+0x8] ;  /* 0x0000081002157981 */ /* 0x000f28000c1e1900 */
        /* <DEDUP_REMOVED lines=11> */
[----:B------:R-:W-:Y:S01]  /*0940*/  IADD3 R9, PT, PT, R9, 0x8, RZ ;  /* 0x0000000809097810 */ /* 0x000fe20007ffe0ff */
[----:B--2---:R-:W-:-:S05]  /*0950*/  FADD R17, R17, R18 ;  /* 0x0000001211117221 */ /* 0x004fca0000000000 */
[----:B------:R-:W-:Y:S01]  /*0960*/  FSETP.GT.AND P0, PT, R17, R6, PT ;  /* 0x000000061100720b */ /* 0x000fe20003f04000 */
[----:B---3--:R-:W-:-:S03]  /*0970*/  FADD R19, R19, R20 ;  /* 0x0000001413137221 */ /* 0x008fc60000000000 */
[----:B------:R-:W-:-:S04]  /*0980*/  FSEL R6, R17, R6, P0 ;  /* 0x0000000611067208 */ /* 0x000fc80000000000 */
[----:B------:R-:W-:Y:S01]  /*0990*/  FSETP.GT.AND P0, PT, R19, R6, PT ;  /* 0x000000061300720b */ /* 0x000fe20003f04000 */
[----:B----4-:R-:W-:-:S03]  /*09a0*/  FADD R21, R21, R22 ;  /* 0x0000001615157221 */ /* 0x010fc60000000000 */
[----:B------:R-:W-:-:S04]  /*09b0*/  FSEL R6, R19, R6, P0 ;  /* 0x0000000613067208 */ /* 0x000fc80000000000 */
[----:B------:R-:W-:Y:S01]  /*09c0*/  FSETP.GT.AND P0, PT, R21, R6, PT ;  /* 0x000000061500720b */ /* 0x000fe20003f04000 */
[----:B-----5:R-:W-:-:S03]  /*09d0*/  FADD R23, R23, R24 ;  /* 0x0000001817177221 */ /* 0x020fc60000000000 */
        /* <DEDUP_REMOVED lines=13> */
[----:B------:R-:W-:-:S04]  /*0ab0*/  FSETP.GT.AND P0, PT, R15, R6, PT ;  /* 0x000000060f00720b */ /* 0x000fc80003f04000 */
[----:B------:R-:W-:-:S09]  /*0ac0*/  FSEL R6, R15, R6, P0 ;  /* 0x000000060f067208 */ /* 0x000fd20000000000 */
.L_x_29:
[----:B------:R-:W-:Y:S05]  /*0ad0*/  BRA.U !UP1, `(.L_x_26) ;  /* 0x0000000109cc7547 */ /* 0x000fea000b800000 */
[----:B------:R-:W-:Y:S02]  /*0ae0*/  UISETP.GE.U32.AND UP0, UPT, UR5, 0x4, UPT ;  /* 0x000000040500788c */ /* 0x000fe4000bf06070 */
[----:B------:R-:W-:-:S04]  /*0af0*/  ULOP3.LUT UR4, UR4, 0x3, URZ, 0xc0, !UPT ;  /* 0x0000000304047892 */ /* 0x000fc8000f8ec0ff */
        /* <DEDUP_REMOVED lines=26> */
[----:B------:R-:W-:-:S04]  /*0ca0*/  FSETP.GT.AND P0, PT, R15, R6, PT ;  /* 0x000000060f00720b */ /* 0x000fc80003f04000 */
[----:B------:R-:W-:-:S09]  /*0cb0*/  FSEL R6, R15, R6, P0 ;  /* 0x000000060f067208 */ /* 0x000fd20000000000 */
.L_x_30:
[----:B------:R-:W-:Y:S05]  /*0cc0*/  BRA.U !UP1, `(.L_x_26) ;  /* 0x0000000109507547 */ /* 0x000fea000b800000 */
[----:B------:R-:W0:Y:S01]  /*0cd0*/  LDC.64 R4, c[0x0][0x388] ;  /* 0x0000e200ff047b82 */ /* 0x000e220000000a00 */
[----:B------:R-:W-:Y:S01]  /*0ce0*/  IADD3 R7, PT, PT, R8, R9, RZ ;  /* 0x0000000908077210 */ /* 0x000fe20007ffe0ff */
[----:B------:R-:W-:-:S06]  /*0cf0*/  UIADD3 UR4, UPT, UPT, -UR4, URZ, URZ ;  /* 0x000000ff04047290 */ /* 0x000fcc000fffe1ff */
[----:B------:R-:W1:Y:S01]  /*0d00*/  LDC.64 R2, c[0x0][0x380] ;  /* 0x0000e000ff027b82 */ /* 0x000e620000000a00 */
[----:B0-----:R-:W-:-:S03]  /*0d10*/  IMAD.WIDE.U32 R4, R9, 0x4, R4 ;  /* 0x0000000409047825 */ /* 0x001fc600078e0004 */
[----:B------:R-:W-:Y:S02]  /*0d20*/  MOV R8, R4 ;  /* 0x0000000400087202 */ /* 0x000fe40000000f00 */
[----:B------:R-:W-:-:S07]  /*0d30*/  MOV R13, R5 ;  /* 0x00000005000d7202 */ /* 0x000fce0000000f00 */
.L_x_31:
[----:B-1----:R-:W-:Y:S01]  /*0d40*/  IMAD.WIDE R4, R7, 0x4, R2 ;  /* 0x0000000407047825 */ /* 0x002fe200078e0202 */
[----:B------:R-:W-:-:S05]  /*0d50*/  MOV R9, R13 ;  /* 0x0000000d00097202 */ /* 0x000fca0000000f00 */
[----:B------:R-:W2:Y:S04]  /*0d60*/  LDG.E R4, desc[UR16][R4.64] ;  /* 0x0000001004047981 */ /* 0x000ea8000c1e1900 */
[----:B------:R0:W2:Y:S01]  /*0d70*/  LDG.E R9, desc[UR16][R8.64] ;  /* 0x0000001008097981 */ /* 0x0000a2000c1e1900 */
[----:B------:R-:W-:Y:S01]  /*0d80*/  UIADD3 UR4, UPT, UPT, UR4, 0x1, URZ ;  /* 0x0000000104047890 */ /* 0x000fe2000fffe0ff */
[----:B------:R-:W-:-:S03]  /*0d90*/  IADD3 R7, PT, PT, R7, 0x1, RZ ;  /* 0x0000000107077810 */ /* 0x000fc60007ffe0ff */
[----:B------:R-:W-:Y:S01]  /*0da0*/  UISETP.NE.AND UP0, UPT, UR4, URZ, UPT ;  /* 0x000000ff0400728c */ /* 0x000fe2000bf05270 */
[----:B0-----:R-:W-:-:S04]  /*0db0*/  IADD3 R8, P1, PT, R8, 0x4, RZ ;  /* 0x0000000408087810 */ /* 0x001fc80007f3e0ff */
[----:B------:R-:W-:Y:S01]  /*0dc0*/  IADD3.X R13, PT, PT, RZ, R13, RZ, P1, !PT ;  /* 0x0000000dff0d7210 */ /* 0x000fe20000ffe4ff */
[----:B--2---:R-:W-:-:S05]  /*0dd0*/  FADD R11, R4, R9 ;  /* 0x00000009040b7221 */ /* 0x004fca0000000000 */
[----:B------:R-:W-:-:S04]  /*0de0*/  FSETP.GT.AND P0, PT, R11, R6, PT ;  /* 0x000000060b00720b */ /* 0x000fc80003f04000 */
[----:B------:R-:W-:Y:S01]  /*0df0*/  FSEL R6, R11, R6, P0 ;  /* 0x000000060b067208 */ /* 0x000fe20000000000 */
[----:B------:R-:W-:Y:S08]  /*0e00*/  BRA.U UP0, `(.L_x_31) ;  /* 0xfffffffd00cc7547 */ /* 0x000ff0000b83ffff */
.L_x_26:
[----:B------:R-:W0:Y:S01]  /*0e10*/  LDCU UR4, c[0x0][0x39c] ;  /* 0x00007380ff0477ac */ /* 0x000e220008000800 */
[----:B------:R-:W-:Y:S01]  /*0e20*/  MOV R3, RZ ;  /* 0x000000ff00037202 */ /* 0x000fe20000000f00 */
[----:B0-----:R-:W-:-:S09]  /*0e30*/  UISETP.GE.AND UP0, UPT, UR4, 0x1, UPT ;  /* 0x000000010400788c */ /* 0x001fd2000bf06270 */
[----:B------:R-:W-:Y:S05]  /*0e40*/  BRA.U !UP0, `(.L_x_32) ;  /* 0x00000011087c7547 */ /* 0x000fea000b800000 */
[----:B------:R-:W-:Y:S01]  /*0e50*/  UISETP.GE.U32.AND UP1, UPT, UR4, 0x8, UPT ;  /* 0x000000080400788c */ /* 0x000fe2000bf26070 */
[----:B------:R-:W-:Y:S01]  /*0e60*/  HFMA2 R3, -RZ, RZ, 0, 0 ;  /* 0x00000000ff037431 */ /* 0x000fe200000001ff */
[----:B------:R-:W-:Y:S02]  /*0e70*/  ULOP3.LUT UR18, UR4, 0x7, URZ, 0xc0, !UPT ;  /* 0x0000000704127892 */ /* 0x000fe4000f8ec0ff */
[----:B------:R-:W-:Y:S01]  /*0e80*/  IMAD R2, R0, UR4, RZ ;  /* 0x0000000400027c24 */ /* 0x000fe2000f8e02ff */
[----:B------:R-:W-:Y:S01]  /*0e90*/  MOV R7, RZ ;  /* 0x000000ff00077202 */ /* 0x000fe20000000f00 */
[----:B------:R-:W-:-:S03]  /*0ea0*/  UISETP.NE.AND UP0, UPT, UR18, URZ, UPT ;  /* 0x000000ff1200728c */ /* 0x000fc6000bf05270 */
[----:B------:R-:W-:Y:S08]  /*0eb0*/  BRA.U !UP1, `(.L_x_33) ;  /* 0x0000000909347547 */ /* 0x000ff0000b800000 */
[----:B------:R-:W0:Y:S01]  /*0ec0*/  LDCU.128 UR12, c[0x0][0x380] ;  /* 0x00007000ff0c77ac */ /* 0x000e220008000c00 */
[----:B------:R-:W-:Y:S02]  /*0ed0*/  MOV R3, RZ ;  /* 0x000000ff00037202 */ /* 0x000fe40000000f00 */
[----:B------:R-:W-:Y:S01]  /*0ee0*/  MOV R12, R2 ;  /* 0x00000002000c7202 */ /* 0x000fe20000000f00 */
[----:B------:R-:W1:Y:S01]  /*0ef0*/  LDCU.64 UR10, c[0x0][0x390] ;  /* 0x00007200ff0a77ac */ /* 0x000e620008000a00 */
[----:B------:R-:W-:-:S06]  /*0f00*/  ULOP3.LUT UR4, UR4, 0x7ffffff8, URZ, 0xc0, !UPT ;  /* 0x7ffffff804047892 */ /* 0x000fcc000f8ec0ff */
[----:B------:R-:W-:Y:S01]  /*0f10*/  MOV R7, UR4 ;  /* 0x0000000400077c02 */ /* 0x000fe20008000f00 */
[----:B0-----:R-:W-:Y:S02]  /*0f20*/  UIADD3 UR5, UP3, UPT, UR14, 0x10, URZ ;  /* 0x000000100e057890 */ /* 0x001fe4000ff7e0ff */
[----:B------:R-:W-:Y:S02]  /*0f30*/  UIADD3 UR9, UP1, UPT, UR12, 0x10, URZ ;  /* 0x000000100c097890 */ /* 0x000fe4000ff3e0ff */
[----:B------:R-:W-:Y:S02]  /*0f40*/  UIADD3.X UR6, UPT, UPT, URZ, UR15, URZ, UP3, !UPT ;  /* 0x0000000fff067290 */ /* 0x000fe40009ffe4ff */
[----:B-1----:R-:W-:Y:S01]  /*0f50*/  UIADD3 UR7, UP2, UPT, UR10, 0x10, URZ ;  /* 0x000000100a077890 */ /* 0x002fe2000ff5e0ff */
[----:B------:R-:W-:Y:S01]  /*0f60*/  MOV R8, UR5 ;  /* 0x0000000500087c02 */ /* 0x000fe20008000f00 */
[----:B------:R-:W-:Y:S02]  /*0f70*/  UIADD3.X UR10, UPT, UPT, URZ, UR13, URZ, UP1, !UPT ;  /* 0x0000000dff0a7290 */ /* 0x000fe40008ffe4ff */
[----:B------:R-:W-:Y:S01]  /*0f80*/  MOV R9, UR6 ;  /* 0x0000000600097c02 */ /* 0x000fe20008000f00 */
[----:B------:R-:W-:-:S02]  /*0f90*/  UIADD3.X UR8, UPT, UPT, URZ, UR11, URZ, UP2, !UPT ;  /* 0x0000000bff087290 */ /* 0x000fc400097fe4ff */
[----:B------:R-:W-:-:S12]  /*0fa0*/  UIADD3 UR11, UPT, UPT, -UR4, URZ, URZ ;  /* 0x000000ff040b7290 */ /* 0x000fd8000fffe1ff */
.L_x_34:
[----:B------:R-:W-:Y:S01]  /*0fb0*/  MOV R4, UR9 ;  /* 0x0000000900047c02 */ /* 0x000fe20008000f00 */
[----:B------:R-:W2:Y:S01]  /*0fc0*/  LDG.E R11, desc[UR16][R8.64+-0x10] ;  /* 0xfffff010080b7981 */ /* 0x000ea2000c1e1900 */
[----:B------:R-:W-:-:S03]  /*0fd0*/  MOV R5, UR10 ;  /* 0x0000000a00057c02 */ /* 0x000fc60008000f00 */
[----:B------:R-:W-:-:S05]  /*0fe0*/  IMAD.WIDE R4, R12, 0x4, R4 ;  /* 0x000000040c047825 */ /* 0x000fca00078e0204 */
[----:B------:R-:W2:Y:S01]  /*0ff0*/  LDG.E R10, desc[UR16][R4.64+-0x10] ;  /* 0xfffff010040a7981 */ /* 0x000ea2000c1e1900 */
[----:B------:R-:W-:Y:S01]  /*1000*/  HFMA2 R13, -RZ, RZ, 0.96630859375, -0.0022525787353515625 ;  /* 0x3bbb989dff0d7431 */ /* 0x000fe200000001ff */
[----:B------:R-:W-:Y:S01]  /*1010*/  MOV R14, 0x437c0000 ;  /* 0x437c0000000e7802 */ /* 0x000fe20000000f00 */
[----:B--2---:R-:W-:-:S04]  /*1020*/  FADD R11, R10, R11 ;  /* 0x0000000b0a0b7221 */ /* 0x004fc80000000000 */
[----:B------:R-:W-:-:S04]  /*1030*/  FADD R10, R11, -R6 ;  /* 0x800000060b0a7221 */ /* 0x000fc80000000000 */
[----:B------:R-:W-:-:S04]  /*1040*/  FFMA.SAT R11, R10, R13, 0.5 ;  /* 0x3f0000000a0b7423 */ /* 0x000fc8000000200d */
[----:B------:R-:W-:-:S04]  /*1050*/  FFMA.RM R15, R11, R14, 12582913 ;  /* 0x4b4000010b0f7423 */ /* 0x000fc8000000400e */
[----:B------:R-:W-:-:S04]  /*1060*/  FADD R11, R15, -12583039 ;  /* 0xcb40007f0f0b7421 */ /* 0x000fc80000000000 */
[----:B------:R-:W-:-:S04]  /*1070*/  FFMA R11, R10, 1.4426950216293334961, -R11 ;  /* 0x3fb8aa3b0a0b7823 */ /* 0x000fc8000000080b */
[----:B------:R-:W-:-:S06]  /*1080*/  FFMA R16, R10, 1.925963033500011079e-08, R11 ;  /* 0x32a570600a107823 */ /* 0x000fcc000000000b */
[----:B------:R-:W0:Y:S01]  /*1090*/  MUFU.EX2 R16, R16 ;  /* 0x0000001000107308 */ /* 0x000e220000000800 */
[----:B------:R-:W-:Y:S02]  /*10a0*/  MOV R10, UR7 ;  /* 0x00000007000a7c02 */ /* 0x000fe40008000f00 */
[----:B------:R-:W-:Y:S02]  /*10b0*/  MOV R11, UR8 ;  /* 0x00000008000b7c02 */ /* 0x000fe40008000f00 */
[----:B------:R-:W-:Y:S01]  /*10c0*/  SHF.L.U32 R15, R15, 0x17, RZ ;  /* 0x000000170f0f7819 */ /* 0x000fe200000006ff */
[----:B------:R-:W-:-:S04]  /*10d0*/  IMAD.WIDE R10, R12, 0x4, R10 ;  /* 0x000000040c0a7825 */ /* 0x000fc800078e020a */
[----:B0-----:R-:W-:-:S05]  /*10e0*/  FMUL R15, R15, R16 ;  /* 0x000000100f0f7220 */ /* 0x001fca0000400000 */
[----:B------:R0:W-:Y:S04]  /*10f0*/  STG.E desc[UR16][R10.64+-0x10], R15 ;  /* 0xfffff00f0a007986 */ /* 0x0001e8000c101910 */
[----:B------:R-:W2:Y:S04]  /*1100*/  LDG.E R17, desc[UR16][R4.64+-0xc] ;  /* 0xfffff41004117981 */ /* 0x000ea8000c1e1900 */
[----:B------:R-:W2:Y:S02]  /*1110*/  LDG.E R18, desc[UR16][R8.64+-0xc] ;  /* 0xfffff41008127981 */ /* 0x000ea4000c1e1900 */
[----:B--2---:R-:W-:-:S04]  /*1120*/  FADD R17, R17, R18 ;  /* 0x0000001211117221 */ /* 0x004fc80000000000 */
[----:B------:R-:W-:-:S04]  /*1130*/  FADD R18, R17, -R6 ;  /* 0x8000000611127221 */ /* 0x000fc80000000000 */
[----:B------:R-:W-:-:S04]  /*1140*/  FFMA.SAT R17, R18, R13, 0.5 ;  /* 0x3f00000012117423 */ /* 0x000fc8000000200d */
[----:B------:R-:W-:-:S04]  /*1150*/  FFMA.RM R17, R17, R14, 12582913 ;  /* 0x4b40000111117423 */ /* 0x000fc8000000400e */
[----:B------:R-:W-:-:S04]  /*1160*/  FADD R19, R17, -12583039 ;  /* 0xcb40007f11137421 */ /* 0x000fc80000000000 */
[----:B------:R-:W-:-:S04]  /*1170*/  FFMA R19, R18, 1.4426950216293334961, -R19 ;  /* 0x3fb8aa3b12137823 */ /* 0x000fc80000000813 */
[----:B------:R-:W-:-:S04]  /*1180*/  FFMA R19, R18, 1.925963033500011079e-08, R19 ;  /* 0x32a5706012137823 */ /* 0x000fc80000000013 */
[----:B------:R-:W1:Y:S01]  /*1190*/  MUFU.EX2 R16, R19 ;  /* 0x0000001300107308 */ /* 0x000e620000000800 */
[----:B------:R-:W-:-:S05]  /*11a0*/  SHF.L.U32 R17, R17, 0x17, RZ ;  /* 0x0000001711117819 */ /* 0x000fca00000006ff */
[----:B-1----:R-:W-:-:S05]  /*11b0*/  FMUL R17, R17, R16 ;  /* 0x0000001011117220 */ /* 0x002fca0000400000 */
        /* <DEDUP_REMOVED lines=67> */
[----:B------:R1:W2:Y:S01]  /*15f0*/  LDG.E R16, desc[UR16][R8.64+0xc] ;  /* 0x00000c1008107981 */ /* 0x0002a2000c1e1900 */
[----:B------:R-:W-:-:S04]  /*1600*/  UIADD3 UR11, UPT, UPT, UR11, 0x8, URZ ;  /* 0x000000080b0b7890 */ /* 0x000fc8000fffe0ff */
[----:B------:R-:W-:Y:S01]  /*1610*/  UISETP.NE.AND UP1, UPT, UR11, URZ, UPT ;  /* 0x000000ff0b00728c */ /* 0x000fe2000bf25270 */
[----:B------:R-:W-:Y:S02]  /*1620*/  IADD3 R12, PT, PT, R12, 0x8, RZ ;  /* 0x000000080c0c7810 */ /* 0x000fe40007ffe0ff */
[----:B-1----:R-:W-:-:S04]  /*1630*/  IADD3 R8, P0, PT, R8, 0x20, RZ ;  /* 0x0000002008087810 */ /* 0x002fc80007f1e0ff */
[----:B------:R-:W-:Y:S01]  /*1640*/  IADD3.X R9, PT, PT, RZ, R9, RZ, P0, !PT ;  /* 0x00000009ff097210 */ /* 0x000fe200007fe4ff */
        /* <DEDUP_REMOVED lines=8> */
[----:B------:R-:W-:Y:S01]  /*16d0*/  SHF.L.U32 R13, R13, 0x17, RZ ;  /* 0x000000170d0d7819 */ /* 0x000fe200000006ff */
[----:B------:R-:W-:-:S04]  /*16e0*/  FADD R14, R15, R3 ;  /* 0x000000030f0e7221 */ /* 0x000fc80000000000 */
[----:B------:R-:W-:-:S04]  /*16f0*/  FADD R14, R14, R17 ;  /* 0x000000110e0e7221 */ /* 0x000fc80000000000 */
[----:B------:R-:W-:Y:S01]  /*1700*/  FADD R14, R14, R19 ;  /* 0x000000130e0e7221 */ /* 0x000fe20000000000 */
[----:B-1----:R-:W-:-:S03]  /*1710*/  FMUL R13, R13, R16 ;  /* 0x000000100d0d7220 */ /* 0x002fc60000400000 */
[----:B------:R-:W-:Y:S02]  /*1720*/  FADD R14, R14, R21 ;  /* 0x000000150e0e7221 */ /* 0x000fe40000000000 */
[----:B------:R0:W-:Y:S02]  /*1730*/  STG.E desc[UR16][R10.64+0xc], R13 ;  /* 0x00000c0d0a007986 */ /* 0x0001e4000c101910 */
[----:B------:R-:W-:-:S04]  /*1740*/  FADD R14, R14, R23 ;  /* 0x000000170e0e7221 */ /* 0x000fc80000000000 */
[----:B------:R-:W-:-:S04]  /*1750*/  FADD R14, R14, R25 ;  /* 0x000000190e0e7221 */ /* 0x000fc80000000000 */
[----:B------:R-:W-:-:S04]  /*1760*/  FADD R14, R14, R27 ;  /* 0x0000001b0e0e7221 */ /* 0x000fc80000000000 */
[----:B------:R-:W-:Y:S01]  /*1770*/  FADD R3, R14, R13 ;  /* 0x0000000d0e037221 */ /* 0x000fe20000000000 */
[----:B0-----:R-:W-:Y:S06]  /*1780*/  BRA.U UP1, `(.L_x_34) ;  /* 0xfffffff901087547 */ /* 0x001fec000b83ffff */
.L_x_33:
        /* <DEDUP_REMOVED lines=11> */
[----:B-1----:R-:W-:-:S05]  /*1840*/  IMAD.WIDE.U32 R8, R7, 0x4, R8 ;  /* 0x0000000407087825 */ /* 0x002fca00078e0008 */
[----:B------:R-:W2:Y:S01]  /*1850*/  LDG.E R11, desc[UR16][R8.64] ;  /* 0x00000010080b7981 */ /* 0x000ea2000c1e1900 */
[----:B------:R-:W-:Y:S01]  /*1860*/  HFMA2 R12, -RZ, RZ, 0.96630859375, -0.0022525787353515625 ;  /* 0x3bbb989dff0c7431 */ /* 0x000fe200000001ff */
[----:B------:R-:W-:Y:S01]  /*1870*/  MOV R13, 0x437c0000 ;  /* 0x437c0000000d7802 */ /* 0x000fe20000000f00 */
[----:B--2---:R-:W-:-:S04]  /*1880*/  FADD R11, R10, R11 ;  /* 0x0000000b0a0b7221 */ /* 0x004fc80000000000 */
[----:B------:R-:W-:-:S04]  /*1890*/  FADD R17, R11, -R6 ;  /* 0x800000060b117221 */ /* 0x000fc80000000000 */
[----:B------:R-:W-:-:S04]  /*18a0*/  FFMA.SAT R10, R17, R12, 0.5 ;  /* 0x3f000000110a7423 */ /* 0x000fc8000000200c */
[----:B------:R-:W-:Y:S02]  /*18b0*/  FFMA.RM R14, R10, R13, 12582913 ;  /* 0x4b4000010a0e7423 */ /* 0x000fe4000000400d */
[----:B------:R-:W0:Y:S02]  /*18c0*/  LDC.64 R10, c[0x0][0x390] ;  /* 0x0000e400ff0a7b82 */ /* 0x000e240000000a00 */
[----:B------:R-:W-:-:S04]  /*18d0*/  FADD R16, R14, -12583039 ;  /* 0xcb40007f0e107421 */ /* 0x000fc80000000000 */
[----:B------:R-:W-:-:S04]  /*18e0*/  FFMA R16, R17, 1.4426950216293334961, -R16 ;  /* 0x3fb8aa3b11107823 */ /* 0x000fc80000000810 */
[----:B------:R-:W-:-:S04]  /*18f0*/  FFMA R16, R17, 1.925963033500011079e-08, R16 ;  /* 0x32a5706011107823 */ /* 0x000fc80000000010 */
[----:B------:R-:W1:Y:S01]  /*1900*/  MUFU.EX2 R17, R16 ;  /* 0x0000001000117308 */ /* 0x000e620000000800 */
[----:B------:R-:W-:Y:S01]  /*1910*/  SHF.L.U32 R14, R14, 0x17, RZ ;  /* 0x000000170e0e7819 */ /* 0x000fe200000006ff */
[----:B0-----:R-:W-:-:S04]  /*1920*/  IMAD.WIDE R10, R15, 0x4, R10 ;  /* 0x000000040f0a7825 */ /* 0x001fc800078e020a */
        /* <DEDUP_REMOVED lines=10> */
[----:B------:R-:W-:-:S06]  /*19d0*/  FFMA R16, R15, 1.925963033500011079e-08, R16 ;  /* 0x32a570600f107823 */ /* 0x000fcc0000000010 */
        /* <DEDUP_REMOVED lines=13> */
[----:B------:R-:W2:Y:S01]  /*1ab0*/  MUFU.EX2 R20, R20 ;  /* 0x0000001400147308 */ /* 0x000ea20000000800 */
[----:B------:R-:W-:-:S05]  /*1ac0*/  SHF.L.U32 R17, R18, 0x17, RZ ;  /* 0x0000001712117819 */ /* 0x000fca00000006ff */
[----:B--2---:R-:W-:-:S05]  /*1ad0*/  FMUL R17, R17, R20 ;  /* 0x0000001411117220 */ /* 0x004fca0000400000 */
[----:B------:R1:W-:Y:S04]  /*1ae0*/  STG.E desc[UR16][R10.64+0x8], R17 ;  /* 0x000008110a007986 */ /* 0x0003e8000c101910 */
[----:B------:R-:W2:Y:S04]  /*1af0*/  LDG.E R4, desc[UR16][R4.64+0xc] ;  /* 0x00000c1004047981 */ /* 0x000ea8000c1e1900 */
[----:B------:R-:W2:Y:S01]  /*1b00*/  LDG.E R9, desc[UR16][R8.64+0xc] ;  /* 0x00000c1008097981 */ /* 0x000ea2000c1e1900 */
[----:B0-----:R-:W-:-:S04]  /*1b10*/  FADD R14, R3, R14 ;  /* 0x0000000e030e7221 */ /* 0x001fc80000000000 */
[----:B------:R-:W-:-:S04]  /*1b20*/  FADD R14, R14, R15 ;  /* 0x0000000f0e0e7221 */ /* 0x000fc80000000000 */
[----:B------:R-:W-:Y:S01]  /*1b30*/  FADD R14, R14, R17 ;  /* 0x000000110e0e7221 */ /* 0x000fe20000000000 */
[----:B------:R-:W-:Y:S01]  /*1b40*/  IADD3 R7, PT, PT, R7, 0x4, RZ ;  /* 0x0000000407077810 */ /* 0x000fe20007ffe0ff */
[----:B--2---:R-:W-:-:S04]  /*1b50*/  FADD R19, R4, R9 ;  /* 0x0000000904137221 */ /* 0x004fc80000000000 */
[----:B------:R-:W-:-:S04]  /*1b60*/  FADD R19, R19, -R6 ;  /* 0x8000000613137221 */ /* 0x000fc80000000000 */
[----:B------:R-:W-:-:S04]  /*1b70*/  FFMA.SAT R12, R19, R12, 0.5 ;  /* 0x3f000000130c7423 */ /* 0x000fc8000000200c */
[----:B------:R-:W-:-:S04]  /*1b80*/  FFMA.RM R12, R12, R13, 12582913 ;  /* 0x4b4000010c0c7423 */ /* 0x000fc8000000400d */
[----:B------:R-:W-:-:S04]  /*1b90*/  FADD R16, R12, -12583039 ;  /* 0xcb40007f0c107421 */ /* 0x000fc80000000000 */
[----:B------:R-:W-:-:S04]  /*1ba0*/  FFMA R16, R19, 1.4426950216293334961, -R16 ;  /* 0x3fb8aa3b13107823 */ /* 0x000fc80000000810 */
[----:B------:R-:W-:-:S04]  /*1bb0*/  FFMA R16, R19, 1.925963033500011079e-08, R16 ;  /* 0x32a5706013107823 */ /* 0x000fc80000000010 */
[----:B------:R-:W0:Y:S01]  /*1bc0*/  MUFU.EX2 R13, R16 ;  /* 0x00000010000d7308 */ /* 0x000e220000000800 */
[----:B------:R-:W-:-:S05]  /*1bd0*/  SHF.L.U32 R12, R12, 0x17, RZ ;  /* 0x000000170c0c7819 */ /* 0x000fca00000006ff */
[----:B0-----:R-:W-:-:S05]  /*1be0*/  FMUL R13, R12, R13 ;  /* 0x0000000d0c0d7220 */ /* 0x001fca0000400000 */
[----:B------:R1:W-:Y:S01]  /*1bf0*/  STG.E desc[UR16][R10.64+0xc], R13 ;  /* 0x00000c0d0a007986 */ /* 0x0003e2000c101910 */
[----:B------:R-:W-:-:S07]  /*1c00*/  FADD R3, R14, R13 ;  /* 0x0000000d0e037221 */ /* 0x000fce0000000000 */
.L_x_35:
[----:B------:R-:W-:Y:S05]  /*1c10*/  BRA.U !UP1, `(.L_x_32) ;  /* 0x0000000509087547 */ /* 0x000fea000b800000 */
[----:B------:R-:W-:Y:S02]  /*1c20*/  UISETP.NE.AND UP0, UPT, UR5, 0x1, UPT ;  /* 0x000000010500788c */ /* 0x000fe4000bf05270 */
[----:B------:R-:W-:-:S04]  /*1c30*/  ULOP3.LUT UR4, UR4, 0x1, URZ, 0xc0, !UPT ;  /* 0x0000000104047892 */ /* 0x000fc8000f8ec0ff */
[----:B------:R-:W-:-:S03]  /*1c40*/  UISETP.NE.U32.AND UP1, UPT, UR4, 0x1, UPT ;  /* 0x000000010400788c */ /* 0x000fc6000bf25070 */
[----:B------:R-:W-:Y:S08]  /*1c50*/  BRA.U !UP0, `(.L_x_36) ;  /* 0x0000000108987547 */ /* 0x000ff0000b800000 */
[----:B------:R-:W0:Y:S01]  /*1c60*/  LDC.64 R4, c[0x0][0x380] ;  /* 0x0000e000ff047b82 */ /* 0x000e220000000a00 */
[----:B-1----:R-:W-:-:S07]  /*1c70*/  IADD3 R17, PT, PT, R2, R7, RZ ;  /* 0x0000000702117210 */ /* 0x002fce0007ffe0ff */
        /* <DEDUP_REMOVED lines=21> */
[----:B------:R-:W2:Y:S01]  /*1dd0*/  LDG.E R9, desc[UR16][R8.64+0x4] ;  /* 0x0000041008097981 */ /* 0x000ea2000c1e1900 */
        /* <DEDUP_REMOVED lines=12> */
[----:B------:R0:W-:Y:S01]  /*1ea0*/  STG.E desc[UR16][R10.64+0x4], R12 ;  /* 0x0000040c0a007986 */ /* 0x0001e2000c101910 */
[----:B------:R-:W-:-:S07]  /*1eb0*/  FADD R3, R3, R12 ;  /* 0x0000000c03037221 */ /* 0x000fce0000000000 */
.L_x_36:
[----:B------:R-:W-:Y:S05]  /*1ec0*/  BRA.U UP1, `(.L_x_32) ;  /* 0x00000001015c7547 */ /* 0x000fea000b800000 */
[----:B------:R-:W2:Y:S01]  /*1ed0*/  LDC.64 R8, c[0x0][0x388] ;  /* 0x0000e200ff087b82 */ /* 0x000ea20000000a00 */
[----:B01----:R-:W-:-:S07]  /*1ee0*/  IADD3 R11, PT, PT, R2, R7, RZ ;  /* 0x00000007020b7210 */ /* 0x003fce0007ffe0ff */
[----:B------:R-:W0:Y:S01]  /*1ef0*/  LDC.64 R4, c[0x0][0x380] ;  /* 0x0000e000ff047b82 */ /* 0x000e220000000a00 */
[----:B--2---:R-:W-:-:S06]  /*1f00*/  IMAD.WIDE.U32 R8, R7, 0x4, R8 ;  /* 0x0000000407087825 */ /* 0x004fcc00078e0008 */
[----:B------:R-:W2:Y:S01]  /*1f10*/  LDG.E R9, desc[UR16][R8.64] ;  /* 0x0000001008097981 */ /* 0x000ea2000c1e1900 */
[----:B0-----:R-:W-:-:S06]  /*1f20*/  IMAD.WIDE R4, R11, 0x4, R4 ;  /* 0x000000040b047825 */ /* 0x001fcc00078e0204 */
[----:B------:R-:W2:Y:S01]  /*1f30*/  LDG.E R4, desc[UR16][R4.64] ;  /* 0x0000001004047981 */ /* 0x000ea2000c1e1900 */
[----:B------:R-:W-:Y:S02]  /*1f40*/  HFMA2 R13, -RZ, RZ, 0.96630859375, -0.0022525787353515625 ;  /* 0x3bbb989dff0d7431 */ /* 0x000fe400000001ff */
[----:B--2---:R-:W-:-:S04]  /*1f50*/  FADD R7, R4, R9 ;  /* 0x0000000904077221 */ /* 0x004fc80000000000 */
[----:B------:R-:W-:Y:S01]  /*1f60*/  FADD R2, R7, -R6 ;  /* 0x8000000607027221 */ /* 0x000fe20000000000 */
[----:B------:R-:W-:-:S03]  /*1f70*/  MOV R7, 0x437c0000 ;  /* 0x437c000000077802 */ /* 0x000fc60000000f00 */
[----:B------:R-:W-:-:S04]  /*1f80*/  FFMA.SAT R6, R2, R13, 0.5 ;  /* 0x3f00000002067423 */ /* 0x000fc8000000200d */
[----:B------:R-:W-:Y:S02]  /*1f90*/  FFMA.RM R10, R6, R7, 12582913 ;  /* 0x4b400001060a7423 */ /* 0x000fe40000004007 */
[----:B------:R-:W0:Y:S02]  /*1fa0*/  LDC.64 R6, c[0x0][0x390] ;  /* 0x0000e400ff067b82 */ /* 0x000e240000000a00 */
[----:B------:R-:W-:-:S04]  /*1fb0*/  FADD R13, R10, -12583039 ;  /* 0xcb40007f0a0d7421 */ /* 0x000fc80000000000 */
[----:B------:R-:W-:-:S04]  /*1fc0*/  FFMA R13, R2, 1.4426950216293334961, -R13 ;  /* 0x3fb8aa3b020d7823 */ /* 0x000fc8000000080d */
[----:B------:R-:W-:-:S06]  /*1fd0*/  FFMA R13, R2, 1.925963033500011079e-08, R13 ;  /* 0x32a57060020d7823 */ /* 0x000fcc000000000d */
[----:B------:R-:W1:Y:S01]  /*1fe0*/  MUFU.EX2 R13, R13 ;  /* 0x0000000d000d7308 */ /* 0x000e620000000800 */
[----:B------:R-:W-:Y:S01]  /*1ff0*/  SHF.L.U32 R10, R10, 0x17, RZ ;  /* 0x000000170a0a7819 */ /* 0x000fe200000006ff */
[----:B0-----:R-:W-:-:S04]  /*2000*/  IMAD.WIDE R4, R11, 0x4, R6 ;  /* 0x000000040b047825 */ /* 0x001fc800078e0206 */
[----:B-1----:R-:W-:-:S05]  /*2010*/  FMUL R10, R10, R13 ;  /* 0x0000000d0a0a7220 */ /* 0x002fca0000400000 */
[----:B------:R2:W-:Y:S01]  /*2020*/  STG.E desc[UR16][R4.64], R10 ;  /* 0x0000000a04007986 */ /* 0x0005e2000c101910 */
[----:B------:R-:W-:-:S07]  /*2030*/  FADD R3, R3, R10 ;  /* 0x0000000a03037221 */ /* 0x000fce0000000000 */
.L_x_32:
[----:B--2---:R-:W2:Y:S02]  /*2040*/  LDC R5, c[0x0][0x39c] ;  /* 0x0000e700ff057b82 */ /* 0x004ea40000000800 */
[----:B--2---:R-:W-:-:S13]  /*2050*/  ISETP.GE.AND P0, PT, R5, 0x1, PT ;  /* 0x000000010500780c */ /* 0x004fda0003f06270 */
[----:B------:R-:W-:Y:S05]  /*2060*/  @!P0 EXIT ;  /* 0x000000000000894d */ /* 0x000fea0003800000 */
[C---:B------:R-:W-:Y:S01]  /*2070*/  ISETP.GE.U32.AND P0, PT, R5.reuse, 0x10, PT ;  /* 0x000000100500780c */ /* 0x040fe20003f06070 */
[----:B------:R-:W-:Y:S02]  /*2080*/  HFMA2 R7, -RZ, RZ, 0, 0 ;  /* 0x00000000ff077431 */ /* 0x000fe400000001ff */
[----:B------:R-:W-:Y:S01]  /*2090*/  IMAD R2, R0, R5, RZ ;  /* 0x0000000500027224 */ /* 0x000fe200078e02ff */
[----:B01----:R-:W-:-:S09]  /*20a0*/  LOP3.LUT R11, R5, 0xf, RZ, 0xc0, !PT ;  /* 0x0000000f050b7812 */ /* 0x003fd200078ec0ff */
[----:B------:R-:W-:Y:S05]  /*20b0*/  @!P0 BRA `(.L_x_37) ;  /* 0x0000001000108947 */ /* 0x000fea0003800000 */
[----:B------:R-:W0:Y:S01]  /*20c0*/  LDCU.64 UR4, c[0x0][0x390] ;  /* 0x00007200ff0477ac */ /* 0x000e220008000a00 */
[----:B------:R-:W-:Y:S02]  /*20d0*/  LOP3.LUT R7, R5, 0x7ffffff0, RZ, 0xc0, !PT ;  /* 0x7ffffff005077812 */ /* 0x000fe400078ec0ff */
[----:B------:R-:W-:Y:S02]  /*20e0*/  MOV R6, R2 ;  /* 0x0000000200067202 */ /* 0x000fe40000000f00 */
[----:B------:R-:W-:Y:S01]  /*20f0*/  IADD3 R8, PT, PT, -R7, RZ, RZ ;  /* 0x000000ff07087210 */ /* 0x000fe20007ffe1ff */
[----:B0-----:R-:W-:-:S04]  /*2100*/  UIADD3 UR4, UP0, UPT, UR4, 0x20, URZ ;  /* 0x0000002004047890 */ /* 0x001fc8000ff1e0ff */
[----:B------:R-:W-:-:S12]  /*2110*/  UIADD3.X UR5, UPT, UPT, URZ, UR5, URZ, UP0, !UPT ;  /* 0x00000005ff057290 */ /* 0x000fd800087fe4ff */
.L_x_70:
[----:B0-----:R-:W-:Y:S02]  /*2120*/  MOV R4, UR4 ;  /* 0x0000000400047c02 */ /* 0x001fe40008000f00 */
[----:B------:R-:W-:-:S03]  /*2130*/  MOV R5, UR5 ;  /* 0x0000000500057c02 */ /* 0x000fc60008000f00 */
[----:B------:R-:W-:-:S05]  /*2140*/  IMAD.WIDE R4, R6, 0x4, R4 ;  /* 0x0000000406047825 */ /* 0x000fca00078e0204 */
[----:B------:R-:W2:Y:S01]  /*2150*/  LDG.E R0, desc[UR16][R4.64+-0x20] ;  /* 0xffffe01004007981 */ /* 0x000ea2000c1e1900 */
[----:B------:R-:W0:Y:S01]  /*2160*/  MUFU.RCP R10, R3 ;  /* 0x00000003000a7308 */ /* 0x000e220000001000 */
[----:B------:R-:W-:Y:S01]  /*2170*/  IADD3 R8, PT, PT, R8, 0x10, RZ ;  /* 0x0000001008087810 */ /* 0x000fe20007ffe0ff */
[----:B------:R-:W-:Y:S03]  /*2180*/  BSSY.RECONVERGENT B2, `(.L_x_38) ;  /* 0x000000b000027945 */ /* 0x000fe60003800200 */
[----:B------:R-:W-:Y:S01]  /*2190*/  ISETP.NE.AND P2, PT, R8, RZ, PT ;  /* 0x000000ff0800720c */ /* 0x000fe20003f45270 */
[----:B0-----:R-:W-:-:S04]  /*21a0*/  FFMA R9, R10, -R3, 1 ;  /* 0x3f8000000a097423 */ /* 0x001fc80000000803 */
[----:B------:R-:W-:Y:S01]  /*21b0*/  FFMA R9, R10, R9, R10 ;  /* 0x000000090a097223 */ /* 0x000fe2000000000a */
[----:B--2---:R-:W0:Y:S03]  /*21c0*/  FCHK P0, R0, R3 ;  /* 0x0000000300007302 */ /* 0x004e260000000000 */
[----:B------:R-:W-:-:S04]  /*21d0*/  FFMA R10, R0, R9, RZ ;  /* 0x00000009000a7223 */ /* 0x000fc800000000ff */
[----:B------:R-:W-:-:S04]  /*21e0*/  FFMA R12, R10, -R3, R0 ;  /* 0x800000030a0c7223 */ /* 0x000fc80000000000 */
[----:B------:R-:W-:Y:S01]  /*21f0*/  FFMA R9, R9, R12, R10 ;  /* 0x0000000c09097223 */ /* 0x000fe2000000000a */
[----:B0-----:R-:W-:Y:S06]  /*2200*/  @!P0 BRA `(.L_x_39) ;  /* 0x0000000000088947 */ /* 0x001fec0003800000 */
[----:B------:R-:W-:-:S07]  /*2210*/  MOV R12, 0x2230 ;  /* 0x00002230000c7802 */ /* 0x000fce0000000f00 */
[----:B------:R-:W-:Y:S05]  /*2220*/  CALL.REL.NOINC `($__internal_1_$__cuda_sm3x_div_rn_noftz_f32_slowpath) ;  /* 0x0000001c00547944 */ /* 0x000fea0003c00000 */
.L_x_39:
[----:B------:R-:W-:Y:S05]  /*2230*/  BSYNC.RECONVERGENT B2 ;  /* 0x0000000000027941 */ /* 0x000fea0003800200 */
.L_x_38:
[----:B------:R-:W2:Y:S01]  /*2240*/  LDG.E R15, desc[UR16][R4.64+-0x1c] ;  /* 0xffffe410040f7981 */ /* 0x000ea2000c1e1900 */
[----:B------:R-:W0:Y:S01]  /*2250*/  MUFU.RCP R0, R3 ;  /* 0x0000000300007308 */ /* 0x000e220000001000 */
[----:B------:R-:W-:Y:S02]  /*2260*/  BSSY.RECONVERGENT B2, `(.L_x_40) ;  /* 0x000000d000027945 */ /* 0x000fe40003800200 */
[----:B------:R1:W-:Y:S01]  /*2270*/  STG.E desc[UR16][R4.64+-0x20], R9 ;  /* 0xffffe00904007986 */ /* 0x0003e2000c101910 */
[----:B0-----:R-:W-:-:S04]  /*2280*/  FFMA R13, R0, -R3, 1 ;  /* 0x3f800000000d7423 */ /* 0x001fc80000000803 */
[----:B------:R-:W-:Y:S01]  /*2290*/  FFMA R0, R0, R13, R0 ;  /* 0x0000000d00007223 */ /* 0x000fe20000000000 */
[----:B--2---:R-:W0:Y:S03]  /*22a0*/  FCHK P0, R15, R3 ;  /* 0x000000030f007302 */ /* 0x004e260000000000 */
[----:B------:R-:W-:-:S04]  /*22b0*/  FFMA R10, R0, R15, RZ ;  /* 0x0000000f000a7223 */ /* 0x000fc800000000ff */
[----:B------:R-:W-:-:S04]  /*22c0*/  FFMA R13, R10, -R3, R15 ;  /* 0x800000030a0d7223 */ /* 0x000fc8000000000f */
[----:B------:R-:W-:Y:S01]  /*22d0*/  FFMA R13, R0, R13, R10 ;  /* 0x0000000d000d7223 */ /* 0x000fe2000000000a */
[----:B01----:R-:W-:Y:S06]  /*22e0*/  @!P0 BRA `(.L_x_41) ;  /* 0x0000000000108947 */ /* 0x003fec0003800000 */
[----:B------:R-:W-:Y:S02]  /*22f0*/  MOV R0, R15 ;  /* 0x0000000f00007202 */ /* 0x000fe40000000f00 */
[----:B------:R-:W-:-:S07]  /*2300*/  MOV R12, 0x2320 ;  /* 0x00002320000c7802 */ /* 0x000fce0000000f00 */
[----:B------:R-:W-:Y:S05]  /*2310*/  CALL.REL.NOINC `($__internal_1_$__cuda_sm3x_div_rn_noftz_f32_slowpath) ;  /* 0x0000001c00187944 */ /* 0x000fea0003c00000 */
[----:B------:R-:W-:-:S07]  /*2320*/  MOV R13, R9 ;  /* 0x00000009000d7202 */ /* 0x000fce0000000f00 */
.L_x_41:
[----:B------:R-:W-:Y:S05]  /*2330*/  BSYNC.RECONVERGENT B2 ;  /* 0x0000000000027941 */ /* 0x000fea0003800200 */
.L_x_40:
        /* <DEDUP_REMOVED lines=14> */
.L_x_43:
[----:B------:R-:W-:Y:S05]  /*2420*/  BSYNC.RECONVERGENT B2 ;  /* 0x0000000000027941 */ /* 0x000fea0003800200 */
.L_x_42:
        /* <DEDUP_REMOVED lines=15> */
.L_x_45:
[----:B------:R-:W-:Y:S05]  /*2520*/  BSYNC.RECONVERGENT B2 ;  /* 0x0000000000027941 */ /* 0x000fea0003800200 */
.L_x_44:
        /* <DEDUP_REMOVED lines=14> */
.L_x_47:
[----:B------:R-:W-:Y:S05]  /*2610*/  BSYNC.RECONVERGENT B2 ;  /* 0x0000000000027941 */ /* 0x000fea0003800200 */
.L_x_46:
        /* <DEDUP_REMOVED lines=15> */
.L_x_49:
[----:B------:R-:W-:Y:S05]  /*2710*/  BSYNC.RECONVERGENT B2 ;  /* 0x0000000000027941 */ /* 0x000fea0003800200 */
.L_x_48:
        /* <DEDUP_REMOVED lines=14> */
.L_x_51:
[----:B------:R-:W-:Y:S05]  /*2800*/  BSYNC.RECONVERGENT B2 ;  /* 0x0000000000027941 */ /* 0x000fea0003800200 */
.L_x_50:
        /* <DEDUP_REMOVED lines=15> */
.L_x_53:
[----:B------:R-:W-:Y:S05]  /*2900*/  BSYNC.RECONVERGENT B2 ;  /* 0x0000000000027941 */ /* 0x000fea0003800200 */
.L_x_52:
        /* <DEDUP_REMOVED lines=14> */
.L_x_55:
[----:B------:R-:W-:Y:S05]  /*29f0*/  BSYNC.RECONVERGENT B2 ;  /* 0x0000000000027941 */ /* 0x000fea0003800200 */
.L_x_54:
        /* <DEDUP_REMOVED lines=15> */
.L_x_57:
[----:B------:R-:W-:Y:S05]  /*2af0*/  BSYNC.RECONVERGENT B2 ;  /* 0x0000000000027941 */ /* 0x000fea0003800200 */
.L_x_56:
        /* <DEDUP_REMOVED lines=14> */
.L_x_59:
[----:B------:R-:W-:Y:S05]  /*2be0*/  BSYNC.RECONVERGENT B2 ;  /* 0x0000000000027941 */ /* 0x000fea0003800200 */
.L_x_58:
        /* <DEDUP_REMOVED lines=15> */
.L_x_61:
[----:B------:R-:W-:Y:S05]  /*2ce0*/  BSYNC.RECONVERGENT B2 ;  /* 0x0000000000027941 */ /* 0x000fea0003800200 */
.L_x_60:
        /* <DEDUP_REMOVED lines=14> */
.L_x_63:
[----:B------:R-:W-:Y:S05]  /*2dd0*/  BSYNC.RECONVERGENT B2 ;  /* 0x0000000000027941 */ /* 0x000fea0003800200 */
.L_x_62:
        /* <DEDUP_REMOVED lines=15> */
.L_x_65:
[----:B------:R-:W-:Y:S05]  /*2ed0*/  BSYNC.RECONVERGENT B2 ;  /* 0x0000000000027941 */ /* 0x000fea0003800200 */
.L_x_64:
        /* <DEDUP_REMOVED lines=14> */
.L_x_67:
[----:B------:R-:W-:Y:S05]  /*2fc0*/  BSYNC.RECONVERGENT B2 ;  /* 0x0000000000027941 */ /* 0x000fea0003800200 */
.L_x_66:
        /* <DEDUP_REMOVED lines=15> */
.L_x_69:
[----:B------:R-:W-:Y:S05]  /*30c0*/  BSYNC.RECONVERGENT B2 ;  /* 0x0000000000027941 */ /* 0x000fea0003800200 */
.L_x_68:
[----:B------:R0:W-:Y:S01]  /*30d0*/  STG.E desc[UR16][R4.64+0x1c], R13 ;  /* 0x00001c0d04007986 */ /* 0x0001e2000c101910 */
[----:B------:R-:W-:Y:S01]  /*30e0*/  IADD3 R6, PT, PT, R6, 0x10, RZ ;  /* 0x0000001006067810 */ /* 0x000fe20007ffe0ff */
[----:B------:R-:W-:Y:S06]  /*30f0*/  @P2 BRA `(.L_x_70) ;  /* 0xfffffff000082947 */ /* 0x000fec000383ffff */
.L_x_37:
[----:B------:R-:W-:-:S13]  /*3100*/  ISETP.NE.AND P0, PT, R11, RZ, PT ;  /* 0x000000ff0b00720c */ /* 0x000fda0003f05270 */
[----:B------:R-:W-:Y:S05]  /*3110*/  @!P0 EXIT ;  /* 0x000000000000894d */ /* 0x000fea0003800000 */
[----:B------:R-:W1:Y:S01]  /*3120*/  LDCU UR4, c[0x0][0x39c] ;  /* 0x00007380ff0477ac */ /* 0x000e620008000800 */
[----:B------:R-:W-:Y:S01]  /*3130*/  ISETP.GE.U32.AND P0, PT, R11, 0x8, PT ;  /* 0x000000080b00780c */ /* 0x000fe20003f06070 */
[----:B-1----:R-:W-:-:S12]  /*3140*/  ULOP3.LUT UR4, UR4, 0x7, URZ, 0xc0, !UPT ;  /* 0x0000000704047892 */ /* 0x002fd8000f8ec0ff */
[----:B------:R-:W-:Y:S05]  /*3150*/  @!P0 BRA `(.L_x_71) ;  /* 0x0000000800008947 */ /* 0x000fea0003800000 */
[----:B0-----:R-:W0:Y:S01]  /*3160*/  LDC.64 R4, c[0x0][0x390] ;  /* 0x0000e400ff047b82 */ /* 0x001e220000000a00 */
[----:B------:R-:W-:-:S05]  /*3170*/  IADD3 R9, PT, PT, R2, R7, RZ ;  /* 0x0000000702097210 */ /* 0x000fca0007ffe0ff */
[----:B0-----:R-:W-:-:S05]  /*3180*/  IMAD.WIDE R4, R9, 0x4, R4 ;  /* 0x0000000409047825 */ /* 0x001fca00078e0204 */
[----:B------:R-:W2:Y:S01]  /*3190*/  LDG.E R11, desc[UR16][R4.64] ;  /* 0x00000010040b7981 */ /* 0x000ea2000c1e1900 */
[----:B------:R-:W0:Y:S01]  /*31a0*/  MUFU.RCP R0, R3 ;  /* 0x0000000300007308 */ /* 0x000e220000001000 */
[----:B------:R-:W-:Y:S01]  /*31b0*/  BSSY.RECONVERGENT B2, `(.L_x_72) ;  /* 0x000000b000027945 */ /* 0x000fe20003800200 */
[----:B0-----:R-:W-:-:S04]  /*31c0*/  FFMA R9, R0, -R3, 1 ;  /* 0x3f80000000097423 */ /* 0x001fc80000000803 */
[----:B------:R-:W-:Y:S02]  /*31d0*/  FFMA R0, R0, R9, R0 ;  /* 0x0000000900007223 */ /* 0x000fe40000000000 */
[----:B--2---:R-:W0:Y:S02]  /*31e0*/  FCHK P0, R11, R3 ;  /* 0x000000030b007302 */ /* 0x004e240000000000 */
[----:B------:R-:W-:-:S04]  /*31f0*/  FFMA R6, R0, R11, RZ ;  /* 0x0000000b00067223 */ /* 0x000fc800000000ff */
[----:B------:R-:W-:-:S04]  /*3200*/  FFMA R9, R6, -R3, R11 ;  /* 0x8000000306097223 */ /* 0x000fc8000000000b */
[----:B------:R-:W-:Y:S01]  /*3210*/  FFMA R9, R0, R9, R6 ;  /* 0x0000000900097223 */ /* 0x000fe20000000006 */
[----:B0-----:R-:W-:Y:S06]  /*3220*/  @!P0 BRA `(.L_x_73) ;  /* 0x00000000000c8947 */ /* 0x001fec0003800000 */
[----:B------:R-:W-:Y:S02]  /*3230*/  MOV R0, R11 ;  /* 0x0000000b00007202 */ /* 0x000fe40000000f00 */
[----:B------:R-:W-:-:S07]  /*3240*/  MOV R12, 0x3260 ;  /* 0x00003260000c7802 */ /* 0x000fce0000000f00 */
[----:B------:R-:W-:Y:S05]  /*3250*/  CALL.REL.NOINC `($__internal_1_$__cuda_sm3x_div_rn_noftz_f32_slowpath) ;  /* 0x0000000c00487944 */ /* 0x000fea0003c00000 */
.L_x_73:
[----:B------:R-:W-:Y:S05]  /*3260*/  BSYNC.RECONVERGENT B2 ;  /* 0x0000000000027941 */ /* 0x000fea0003800200 */
.L_x_72:
        /* <DEDUP_REMOVED lines=15> */
.L_x_75:
[----:B------:R-:W-:Y:S05]  /*3360*/  BSYNC.RECONVERGENT B2 ;  /* 0x0000000000027941 */ /* 0x000fea0003800200 */
.L_x_74:
        /* <DEDUP_REMOVED lines=14> */
.L_x_77:
[----:B------:R-:W-:Y:S05]  /*3450*/  BSYNC.RECONVERGENT B2 ;  /* 0x0000000000027941 */ /* 0x000fea0003800200 */
.L_x_76:
        /* <DEDUP_REMOVED lines=15> */
.L_x_79:
[----:B------:R-:W-:Y:S05]  /*3550*/  BSYNC.RECONVERGENT B2 ;  /* 0x0000000000027941 */ /* 0x000fea0003800200 */
.L_x_78:
        /* <DEDUP_REMOVED lines=14> */
.L_x_81:
[----:B------:R-:W-:Y:S05]  /*3640*/  BSYNC.RECONVERGENT B2 ;  /* 0x0000000000027941 */ /* 0x000fea0003800200 */
.L_x_80:
        /* <DEDUP_REMOVED lines=15> */
.L_x_83:
[----:B------:R-:W-:Y:S05]  /*3740*/  BSYNC.RECONVERGENT B2 ;  /* 0x0000000000027941 */ /* 0x000fea0003800200 */
.L_x_82:
        /* <DEDUP_REMOVED lines=14> */
.L_x_85:
[----:B------:R-:W-:Y:S05]  /*3830*/  BSYNC.RECONVERGENT B2 ;  /* 0x0000000000027941 */ /* 0x000fea0003800200 */
.L_x_84:
        /* <DEDUP_REMOVED lines=15> */
.L_x_87:
[----:B------:R-:W-:Y:S05]  /*3930*/  BSYNC.RECONVERGENT B2 ;  /* 0x0000000000027941 */ /* 0x000fea0003800200 */
.L_x_86:
[----:B------:R1:W-:Y:S01]  /*3940*/  STG.E desc[UR16][R4.64+0x1c], R11 ;  /* 0x00001c0b04007986 */ /* 0x0003e2000c101910 */
[----:B------:R-:W-:-:S07]  /*3950*/  IADD3 R7, PT, PT, R7, 0x8, RZ ;  /* 0x0000000807077810 */ /* 0x000fce0007ffe0ff */
.L_x_71:
[----:B------:R-:W-:-:S13]  /*3960*/  ISETP.NE.AND P0, PT, RZ, UR4, PT ;  /* 0x00000004ff007c0c */ /* 0x000fda000bf05270 */
[----:B------:R-:W-:Y:S05]  /*3970*/  @!P0 EXIT ;  /* 0x000000000000894d */ /* 0x000fea0003800000 */
[----:B------:R-:W2:Y:S01]  /*3980*/  LDCU UR5, c[0x0][0x39c] ;  /* 0x00007380ff0577ac */ /* 0x000ea20008000800 */
[----:B------:R-:W-:Y:S02]  /*3990*/  UISETP.GE.U32.AND UP0, UPT, UR4, 0x4, UPT ;  /* 0x000000040400788c */ /* 0x000fe4000bf06070 */
[----:B--2---:R-:W-:-:S07]  /*39a0*/  ULOP3.LUT UR5, UR5, 0x3, URZ, 0xc0, !UPT ;  /* 0x0000000305057892 */ /* 0x004fce000f8ec0ff */
[----:B------:R-:W-:Y:S05]  /*39b0*/  BRA.U !UP0, `(.L_x_88) ;  /* 0x0000000508087547 */ /* 0x000fea000b800000 */
[----:B01----:R-:W0:Y:S01]  /*39c0*/  LDC.64 R4, c[0x0][0x390] ;  /* 0x0000e400ff047b82 */ /* 0x003e220000000a00 */
        /* <DEDUP_REMOVED lines=15> */
.L_x_90:
[----:B------:R-:W-:Y:S05]  /*3ac0*/  BSYNC.RECONVERGENT B2 ;  /* 0x0000000000027941 */ /* 0x000fea0003800200 */
.L_x_89:
        /* <DEDUP_REMOVED lines=15> */
.L_x_92:
[----:B------:R-:W-:Y:S05]  /*3bc0*/  BSYNC.RECONVERGENT B2 ;  /* 0x0000000000027941 */ /* 0x000fea0003800200 */
.L_x_91:
        /* <DEDUP_REMOVED lines=14> */
.L_x_94:
[----:B------:R-:W-:Y:S05]  /*3cb0*/  BSYNC.RECONVERGENT B2 ;  /* 0x0000000000027941 */ /* 0x000fea0003800200 */
.L_x_93:
        /* <DEDUP_REMOVED lines=15> */
.L_x_96:
[----:B------:R-:W-:Y:S05]  /*3db0*/  BSYNC.RECONVERGENT B2 ;  /* 0x0000000000027941 */ /* 0x000fea0003800200 */
.L_x_95:
[----:B------:R2:W-:Y:S01]  /*3dc0*/  STG.E desc[UR16][R4.64+0xc], R11 ;  /* 0x00000c0b04007986 */ /* 0x0005e2000c101910 */
[----:B------:R-:W-:-:S07]  /*3dd0*/  IADD3 R7, PT, PT, R7, 0x4, RZ ;  /* 0x0000000407077810 */ /* 0x000fce0007ffe0ff */
.L_x_88:
[----:B------:R-:W-:-:S13]  /*3de0*/  ISETP.NE.AND P0, PT, RZ, UR5, PT ;  /* 0x00000005ff007c0c */ /* 0x000fda000bf05270 */
[----:B------:R-:W-:Y:S05]  /*3df0*/  @!P0 EXIT ;  /* 0x000000000000894d */ /* 0x000fea0003800000 */
[----:B012---:R-:W0:Y:S01]  /*3e00*/  LDC.64 R4, c[0x0][0x390] ;  /* 0x0000e400ff047b82 */ /* 0x007e220000000a00 */
[----:B------:R-:W-:Y:S01]  /*3e10*/  IADD3 R11, PT, PT, R2, R7, RZ ;  /* 0x00000007020b7210 */ /* 0x000fe20007ffe0ff */
[----:B------:R-:W-:-:S12]  /*3e20*/  UIADD3 UR4, UPT, UPT, -UR5, URZ, URZ ;  /* 0x000000ff05047290 */ /* 0x000fd8000fffe1ff */
.L_x_99:
[----:B01----:R-:W-:-:S05]  /*3e30*/  IMAD.WIDE R6, R11, 0x4, R4 ;  /* 0x000000040b067825 */ /* 0x003fca00078e0204 */
[----:B------:R-:W2:Y:S01]  /*3e40*/  LDG.E R13, desc[UR16][R6.64] ;  /* 0x00000010060d7981 */ /* 0x000ea2000c1e1900 */
[----:B------:R-:W0:Y:S01]  /*3e50*/  MUFU.RCP R0, R3 ;  /* 0x0000000300007308 */ /* 0x000e220000001000 */
[----:B------:R-:W-:Y:S01]  /*3e60*/  UIADD3 UR4, UPT, UPT, UR4, 0x1, URZ ;  /* 0x0000000104047890 */ /* 0x000fe2000fffe0ff */
[----:B------:R-:W-:Y:S03]  /*3e70*/  BSSY.RECONVERGENT B2, `(.L_x_97) ;  /* 0x000000c000027945 */ /* 0x000fe60003800200 */
[----:B------:R-:W-:Y:S01]  /*3e80*/  UISETP.NE.AND UP0, UPT, UR4, URZ, UPT ;  /* 0x000000ff0400728c */ /* 0x000fe2000bf05270 */
[----:B0-----:R-:W-:-:S04]  /*3e90*/  FFMA R9, R0, -R3, 1 ;  /* 0x3f80000000097423 */ /* 0x001fc80000000803 */
[----:B------:R-:W-:Y:S01]  /*3ea0*/  FFMA R0, R0, R9, R0 ;  /* 0x0000000900007223 */ /* 0x000fe20000000000 */
[----:B--2---:R-:W0:Y:S03]  /*3eb0*/  FCHK P0, R13, R3 ;  /* 0x000000030d007302 */ /* 0x004e260000000000 */
[----:B------:R-:W-:-:S04]  /*3ec0*/  FFMA R2, R0, R13, RZ ;  /* 0x0000000d00027223 */ /* 0x000fc800000000ff */
[----:B------:R-:W-:-:S04]  /*3ed0*/  FFMA R9, R2, -R3, R13 ;  /* 0x8000000302097223 */ /* 0x000fc8000000000d */
[----:B------:R-:W-:Y:S01]  /*3ee0*/  FFMA R9, R0, R9, R2 ;  /* 0x0000000900097223 */ /* 0x000fe20000000002 */
[----:B0-----:R-:W-:Y:S06]  /*3ef0*/  @!P0 BRA `(.L_x_98) ;  /* 0x00000000000c8947 */ /* 0x001fec0003800000 */
[----:B------:R-:W-:Y:S02]  /*3f00*/  MOV R0, R13 ;  /* 0x0000000d00007202 */ /* 0x000fe40000000f00 */
[----:B------:R-:W-:-:S07]  /*3f10*/  MOV R12, 0x3f30 ;  /* 0x00003f30000c7802 */ /* 0x000fce0000000f00 */
[----:B------:R-:W-:Y:S05]  /*3f20*/  CALL.REL.NOINC `($__internal_1_$__cuda_sm3x_div_rn_noftz_f32_slowpath) ;  /* 0x0000000000147944 */ /* 0x000fea0003c00000 */
.L_x_98:
[----:B------:R-:W-:Y:S05]  /*3f30*/  BSYNC.RECONVERGENT B2 ;  /* 0x0000000000027941 */ /* 0x000fea0003800200 */
.L_x_97:
[----:B------:R1:W-:Y:S01]  /*3f40*/  STG.E desc[UR16][R6.64], R9 ;  /* 0x0000000906007986 */ /* 0x0003e2000c101910 */
[----:B------:R-:W-:Y:S01]  /*3f50*/  IADD3 R11, PT, PT, R11, 0x1, RZ ;  /* 0x000000010b0b7810 */ /* 0x000fe20007ffe0ff */
[----:B------:R-:W-:Y:S06]  /*3f60*/  BRA.U UP0, `(.L_x_99) ;  /* 0xfffffffd00b07547 */ /* 0x000fec000b83ffff */
[----:B------:R-:W-:Y:S05]  /*3f70*/  EXIT ;  /* 0x000000000000794d */ /* 0x000fea0003800000 */
        .weak           $__internal_1_$__cuda_sm3x_div_rn_noftz_f32_slowpath
        .type           $__internal_1_$__cuda_sm3x_div_rn_noftz_f32_slowpath,@function
        .size           $__internal_1_$__cuda_sm3x_div_rn_noftz_f32_slowpath,(.L_x_114 - $__internal_1_$__cuda_sm3x_div_rn_noftz_f32_slowpath)
$__internal_1_$__cuda_sm3x_div_rn_noftz_f32_slowpath:
[----:B------:R-:W-:Y:S01]  /*3f80*/  SHF.R.U32.HI R10, RZ, 0x17, R3 ;  /* 0x00000017ff0a7819 */ /* 0x000fe20000011603 */
[----:B------:R-:W-:Y:S01]  /*3f90*/  BSSY.RECONVERGENT B0, `(.L_x_100) ;  /* 0x0000063000007945 */ /* 0x000fe20003800200 */
[----:B------:R-:W-:Y:S02]  /*3fa0*/  SHF.R.U32.HI R13, RZ, 0x17, R0 ;  /* 0x00000017ff0d7819 */ /* 0x000fe40000011600 */
[----:B------:R-:W-:Y:S02]  /*3fb0*/  LOP3.LUT R10, R10, 0xff, RZ, 0xc0, !PT ;  /* 0x000000ff0a0a7812 */ /* 0x000fe400078ec0ff */
[----:B------:R-:W-:Y:S02]  /*3fc0*/  LOP3.LUT R13, R13, 0xff, RZ, 0xc0, !PT ;  /* 0x000000ff0d0d7812 */ /* 0x000fe400078ec0ff */
[----:B------:R-:W-:Y:S02]  /*3fd0*/  IADD3 R16, PT, PT, R10, -0x1, RZ ;  /* 0xffffffff0a107810 */ /* 0x000fe40007ffe0ff */
[----:B------:R-:W-:-:S02]  /*3fe0*/  IADD3 R14, PT, PT, R13, -0x1, RZ ;  /* 0xffffffff0d0e7810 */ /* 0x000fc40007ffe0ff */
[----:B------:R-:W-:Y:S02]  /*3ff0*/  ISETP.GT.U32.AND P0, PT, R16, 0xfd, PT ;  /* 0x000000fd1000780c */ /* 0x000fe40003f04070 */
[----:B------:R-:W-:Y:S02]  /*4000*/  MOV R15, R3 ;  /* 0x00000003000f7202 */ /* 0x000fe40000000f00 */
[----:B------:R-:W-:-:S13]  /*4010*/  ISETP.GT.U32.OR P0, PT, R14, 0xfd, P0 ;  /* 0x000000fd0e00780c */ /* 0x000fda0000704470 */
[----:B------:R-:W-:Y:S01]  /*4020*/  @!P0 MOV R9, RZ ;  /* 0x000000ff00098202 */ /* 0x000fe20000000f00 */
[----:B------:R-:W-:Y:S06]  /*4030*/  @!P0 BRA `(.L_x_101) ;  /* 0x00000000005c8947 */ /* 0x000fec0003800000 */
[----:B------:R-:W-:Y:S02]  /*4040*/  FSETP.GTU.FTZ.AND P0, PT, |R0|, +INF , PT ;  /* 0x7f8000000000780b */ /* 0x000fe40003f1c200 */
[----:B------:R-:W-:-:S04]  /*4050*/  FSETP.GTU.FTZ.AND P1, PT, |R3|, +INF , PT ;  /* 0x7f8000000300780b */ /* 0x000fc80003f3c200 */
        /* <DEDUP_REMOVED lines=21> */
.L_x_101:
[----:B------:R-:W-:Y:S01]  /*41b0*/  LEA R14, R10, 0xc0800000, 0x17 ;  /* 0xc08000000a0e7811 */ /* 0x000fe200078eb8ff */
[----:B------:R-:W-:Y:S01]  /*41c0*/  BSSY.RECONVERGENT B1, `(.L_x_106) ;  /* 0x0000036000017945 */ /* 0x000fe20003800200 */
[----:B------:R-:W-:Y:S02]  /*41d0*/  IADD3 R13, PT, PT, R13, -0x7f, RZ ;  /* 0xffffff810d0d7810 */ /* 0x000fe40007ffe0ff */
[----:B------:R-:W-:-:S03]  /*41e0*/  IADD3 R16, PT, PT, -R14, R15, RZ ;  /* 0x0000000f0e107210 */ /* 0x000fc60007ffe1ff */
[C---:B------:R-:W-:Y:S01]  /*41f0*/  IMAD R0, R13.reuse, -0x800000, R0 ;  /* 0xff8000000d007824 */ /* 0x040fe200078e0200 */
[----:B------:R0:W1:Y:S01]  /*4200*/  MUFU.RCP R14, R16 ;  /* 0x00000010000e7308 */ /* 0x0000620000001000 */
[----:B------:R-:W-:Y:S01]  /*4210*/  FADD.FTZ R17, -R16, -RZ ;  /* 0x800000ff10117221 */ /* 0x000fe20000010100 */
[----:B0-----:R-:W-:-:S04]  /*4220*/  IADD3 R16, PT, PT, R13, 0x7f, -R10 ;  /* 0x0000007f0d107810 */ /* 0x001fc80007ffe80a */
[----:B------:R-:W-:Y:S01]  /*4230*/  IADD3 R9, PT, PT, R16, R9, RZ ;  /* 0x0000000910097210 */ /* 0x000fe20007ffe0ff */
[----:B-1----:R-:W-:-:S04]  /*4240*/  FFMA R15, R14, R17, 1 ;  /* 0x3f8000000e0f7423 */ /* 0x002fc80000000011 */
        /* <DEDUP_REMOVED lines=19> */
[-CC-:B------:R-:W-:Y:S01]  /*4380*/  FFMA.RZ R9, R15, R17.reuse, R14.reuse ;  /* 0x000000110f097223 */ /* 0x180fe2000000c00e */
[C---:B------:R-:W-:Y:S02]  /*4390*/  IADD3 R16, PT, PT, R10.reuse, 0x20, RZ ;  /* 0x000000200a107810 */ /* 0x040fe40007ffe0ff */
[C---:B------:R-:W-:Y:S02]  /*43a0*/  ISETP.NE.AND P3, PT, R10.reuse, RZ, PT ;  /* 0x000000ff0a00720c */ /* 0x040fe40003f65270 */
[----:B------:R-:W-:Y:S01]  /*43b0*/  LOP3.LUT R13, R9, 0x7fffff, RZ, 0xc0, !PT ;  /* 0x007fffff090d7812 */ /* 0x000fe200078ec0ff */
[CCC-:B------:R-:W-:Y:S01]  /*43c0*/  FFMA.RP R9, R15.reuse, R17.reuse, R14.reuse ;  /* 0x000000110f097223 */ /* 0x1c0fe2000000800e */
[----:B------:R-:W-:Y:S01]  /*43d0*/  FFMA.RM R14, R15, R17, R14 ;  /* 0x000000110f0e7223 */ /* 0x000fe2000000400e */
[----:B------:R-:W-:Y:S02]  /*43e0*/  ISETP.NE.AND P1, PT, R10, RZ, PT ;  /* 0x000000ff0a00720c */ /* 0x000fe40003f25270 */
[----:B------:R-:W-:-:S02]  /*43f0*/  LOP3.LUT R13, R13, 0x800000, RZ, 0xfc, !PT ;  /* 0x008000000d0d7812 */ /* 0x000fc400078efcff */
[----:B------:R-:W-:Y:S02]  /*4400*/  IADD3 R10, PT, PT, -R10, RZ, RZ ;  /* 0x000000ff0a0a7210 */ /* 0x000fe40007ffe1ff */
[----:B------:R-:W-:Y:S02]  /*4410*/  SHF.L.U32 R16, R13, R16, RZ ;  /* 0x000000100d107219 */ /* 0x000fe400000006ff */
[----:B------:R-:W-:Y:S02]  /*4420*/  FSETP.NEU.FTZ.AND P0, PT, R9, R14, PT ;  /* 0x0000000e0900720b */ /* 0x000fe40003f1d000 */
[----:B------:R-:W-:Y:S02]  /*4430*/  SEL R10, R10, RZ, P3 ;  /* 0x000000ff0a0a7207 */ /* 0x000fe40001800000 */
[----:B------:R-:W-:Y:S02]  /*4440*/  ISETP.NE.AND P1, PT, R16, RZ, P1 ;  /* 0x000000ff1000720c */ /* 0x000fe40000f25270 */
[----:B------:R-:W-:-:S02]  /*4450*/  SHF.R.U32.HI R10, RZ, R10, R13 ;  /* 0x0000000aff0a7219 */ /* 0x000fc4000001160d */
[----:B------:R-:W-:Y:S02]  /*4460*/  PLOP3.LUT P0, PT, P0, P1, PT, 0xf8, 0x8f ;  /* 0x00000000008f781c */ /* 0x000fe40000703f70 */
[----:B------:R-:W-:Y:S02]  /*4470*/  SHF.R.U32.HI R14, RZ, 0x1, R10 ;  /* 0x00000001ff0e7819 */ /* 0x000fe4000001160a */
[----:B------:R-:W-:-:S04]  /*4480*/  SEL R9, RZ, 0x1, !P0 ;  /* 0x00000001ff097807 */ /* 0x000fc80004000000 */
[----:B------:R-:W-:-:S04]  /*4490*/  LOP3.LUT R9, R9, 0x1, R14, 0xf8, !PT ;  /* 0x0000000109097812 */ /* 0x000fc800078ef80e */
[----:B------:R-:W-:-:S04]  /*44a0*/  LOP3.LUT R9, R9, R10, RZ, 0xc0, !PT ;  /* 0x0000000a09097212 */ /* 0x000fc800078ec0ff */
[----:B------:R-:W-:-:S04]  /*44b0*/  IADD3 R9, PT, PT, R14, R9, RZ ;  /* 0x000000090e097210 */ /* 0x000fc80007ffe0ff */
[----:B------:R-:W-:Y:S01]  /*44c0*/  LOP3.LUT R0, R9, R0, RZ, 0xfc, !PT ;  /* 0x0000000009007212 */ /* 0x000fe200078efcff */
[----:B------:R-:W-:Y:S06]  /*44d0*/  BRA `(.L_x_109) ;  /* 0x0000000000107947 */ /* 0x000fec0003800000 */
.L_x_108:
[----:B------:R-:W-:-:S04]  /*44e0*/  LOP3.LUT R0, R0, 0x80000000, RZ, 0xc0, !PT ;  /* 0x8000000000007812 */ /* 0x000fc800078ec0ff */
[----:B------:R-:W-:Y:S01]  /*44f0*/  LOP3.LUT R0, R0, 0x7f800000, RZ, 0xfc, !PT ;  /* 0x7f80000000007812 */ /* 0x000fe200078efcff */
[----:B------:R-:W-:Y:S06]  /*4500*/  BRA `(.L_x_109) ;  /* 0x0000000000047947 */ /* 0x000fec0003800000 */
.L_x_107:
[----:B------:R-:W-:-:S07]  /*4510*/  LEA R0, R9, R0, 0x17 ;  /* 0x0000000009007211 */ /* 0x000fce00078eb8ff */
.L_x_109:
[----:B------:R-:W-:Y:S05]  /*4520*/  BSYNC.RECONVERGENT B1 ;  /* 0x0000000000017941 */ /* 0x000fea0003800200 */
.L_x_106:
[----:B------:R-:W-:Y:S05]  /*4530*/  BRA `(.L_x_110) ;  /* 0x0000000000207947 */ /* 0x000fea0003800000 */
.L_x_105:
[----:B------:R-:W-:-:S04]  /*4540*/  LOP3.LUT R0, R15, 0x80000000, R0, 0x48, !PT ;  /* 0x800000000f007812 */ /* 0x000fc800078e4800 */
[----:B------:R-:W-:Y:S01]  /*4550*/  LOP3.LUT R0, R0, 0x7f800000, RZ, 0xfc, !PT ;  /* 0x7f80000000007812 */ /* 0x000fe200078efcff */
[----:B------:R-:W-:Y:S06]  /*4560*/  BRA `(.L_x_110) ;  /* 0x0000000000147947 */ /* 0x000fec0003800000 */
.L_x_104:
[----:B------:R-:W-:Y:S01]  /*4570*/  LOP3.LUT R0, R15, 0x80000000, R0, 0x48, !PT ;  /* 0x800000000f007812 */ /* 0x000fe200078e4800 */
[----:B------:R-:W-:Y:S06]  /*4580*/  BRA `(.L_x_110) ;  /* 0x00000000000c7947 */ /* 0x000fec0003800000 */
.L_x_103:
[----:B------:R-:W0:Y:S01]  /*4590*/  MUFU.RSQ R0, -QNAN ;  /* 0xffc0000000007908 */ /* 0x000e220000001400 */
[----:B------:R-:W-:Y:S05]  /*45a0*/  BRA `(.L_x_110) ;  /* 0x0000000000047947 */ /* 0x000fea0003800000 */
.L_x_102:
[----:B------:R-:W-:-:S07]  /*45b0*/  FADD.FTZ R0, R0, R3 ;  /* 0x0000000300007221 */ /* 0x000fce0000010000 */
.L_x_110:
[----:B------:R-:W-:Y:S05]  /*45c0*/  BSYNC.RECONVERGENT B0 ;  /* 0x0000000000007941 */ /* 0x000fea0003800200 */
.L_x_100:
[----:B------:R-:W-:Y:S01]  /*45d0*/  HFMA2 R13, -RZ, RZ, 0, 0 ;  /* 0x00000000ff0d7431 */ /* 0x000fe200000001ff */
[----:B0-----:R-:W-:-:S03]  /*45e0*/  MOV R9, R0 ;  /* 0x0000000000097202 */ /* 0x001fc60000000f00 */
[----:B------:R-:W-:Y:S05]  /*45f0*/  RET.REL.NODEC R12 `(_Z22apply_bias_and_softmaxPfS_S_ii) ;  /* 0xffffffb80c807950 */ /* 0x000fea0003c3ffff */
.L_x_111:
        /* <DEDUP_REMOVED lines=16> */
.L_x_114:


//--------------------- .text._Z19apply_bias_and_ReLUPfS_S_ii --------------------------
	.section	.text._Z19apply_bias_and_ReLUPfS_S_ii,"ax",@progbits
	.align	128
        .global         _Z19apply_bias_and_ReLUPfS_S_ii
        .type           _Z19apply_bias_and_ReLUPfS_S_ii,@function
        .size           _Z19apply_bias_and_ReLUPfS_S_ii,(.L_x_121 - _Z19apply_bias_and_ReLUPfS_S_ii)
        .other          _Z19apply_bias_and_ReLUPfS_S_ii,@"STO_CUDA_ENTRY STV_DEFAULT"
_Z19apply_bias_and_ReLUPfS_S_ii:
.text._Z19apply_bias_and_ReLUPfS_S_ii:
        /* <DEDUP_REMOVED lines=8> */
[----:B------:R-:W0:Y:S01]  /*0080*/  LDC R8, c[0x0][0x39c] ;  /* 0x0000e700ff087b82 */ /* 0x000e220000000800 */
[----:B------:R-:W-:Y:S01]  /*0090*/  ISETP.GE.AND P2, PT, R0, RZ, PT ;  /* 0x000000ff0000720c */ /* 0x000fe20003f46270 */
[----:B------:R-:W1:Y:S01]  /*00a0*/  LDCU.64 UR4, c[0x0][0x358] ;  /* 0x00006b00ff0477ac */ /* 0x000e620008000a00 */
[----:B0-----:R-:W-:-:S04]  /*00b0*/  IABS R7, R8 ;  /* 0x0000000800077213 */ /* 0x001fc80000000000 */
[----:B------:R-:W0:Y:S08]  /*00c0*/  I2F.RP R4, R7 ;  /* 0x0000000700047306 */ /* 0x000e300000209400 */
[----:B0-----:R-:W0:Y:S02]  /*00d0*/  MUFU.RCP R4, R4 ;  /* 0x0000000400047308 */ /* 0x001e240000001000 */
[----:B0-----:R-:W-:-:S06]  /*00e0*/  VIADD R2, R4, 0xffffffe ;  /* 0x0ffffffe04027836 */ /* 0x001fcc0000000000 */
[----:B------:R0:W2:Y:S02]  /*00f0*/  F2I.FTZ.U32.TRUNC.NTZ R3, R2 ;  /* 0x0000000200037305 */ /* 0x0000a4000021f000 */
[----:B0-----:R-:W-:Y:S01]  /*0100*/  IMAD.MOV.U32 R2, RZ, RZ, RZ ;  /* 0x000000ffff027224 */ /* 0x001fe200078e00ff */
[----:B--2---:R-:W-:-:S05]  /*0110*/  IADD3 R6, PT, PT, RZ, -R3, RZ ;  /* 0x80000003ff067210 */ /* 0x004fca0007ffe0ff */
[----:B------:R-:W-:Y:S01]  /*0120*/  IMAD R5, R6, R7, RZ ;  /* 0x0000000706057224 */ /* 0x000fe200078e02ff */
[----:B------:R-:W-:-:S03]  /*0130*/  IABS R6, R0 ;  /* 0x0000000000067213 */ /* 0x000fc60000000000 */
[----:B------:R-:W-:Y:S02]  /*0140*/  IMAD.HI.U32 R3, R3, R5, R2 ;  /* 0x0000000503037227 */ /* 0x000fe400078e0002 */
[----:B------:R-:W0:Y:S04]  /*0150*/  LDC.64 R4, c[0x0][0x388] ;  /* 0x0000e200ff047b82 */ /* 0x000e280000000a00 */
[----:B------:R-:W-:-:S05]  /*0160*/  IMAD.HI.U32 R3, R3, R6, RZ ;  /* 0x0000000603037227 */ /* 0x000fca00078e00ff */
[----:B------:R-:W-:-:S05]  /*0170*/  IADD3 R3, PT, PT, -R3, RZ, RZ ;  /* 0x000000ff03037210 */ /* 0x000fca0007ffe1ff */
[C---:B------:R-:W-:Y:S02]  /*0180*/  IMAD R6, R7.reuse, R3, R6 ;  /* 0x0000000307067224 */ /* 0x040fe400078e0206 */
[----:B------:R-:W2:Y:S03]  /*0190*/  LDC.64 R2, c[0x0][0x380] ;  /* 0x0000e000ff027b82 */ /* 0x000ea60000000a00 */
[----:B------:R-:W-:-:S13]  /*01a0*/  ISETP.GT.U32.AND P0, PT, R7, R6, PT ;  /* 0x000000060700720c */ /* 0x000fda0003f04070 */
[----:B------:R-:W-:Y:S01]  /*01b0*/  @!P0 IMAD.IADD R6, R6, 0x1, -R7 ;  /* 0x0000000106068824 */ /* 0x000fe200078e0a07 */
[----:B------:R-:W-:-:S04]  /*01c0*/  ISETP.NE.AND P0, PT, R8, RZ, PT ;  /* 0x000000ff0800720c */ /* 0x000fc80003f05270 */
[----:B------:R-:W-:Y:S01]  /*01d0*/  ISETP.GT.U32.AND P1, PT, R7, R6, PT ;  /* 0x000000060700720c */ /* 0x000fe20003f24070 */
[----:B--2---:R-:W-:-:S06]  /*01e0*/  IMAD.WIDE R2, R0, 0x4, R2 ;  /* 0x0000000400027825 */ /* 0x004fcc00078e0202 */
[----:B-1----:R-:W2:Y:S06]  /*01f0*/  LDG.E R2, desc[UR4][R2.64] ;  /* 0x0000000402027981 */ /* 0x002eac000c1e1900 */
[----:B------:R-:W-:-:S05]  /*0200*/  @!P1 IADD3 R6, PT, PT, R6, -R7, RZ ;  /* 0x8000000706069210 */ /* 0x000fca0007ffe0ff */
[----:B------:R-:W-:Y:S01]  /*0210*/  @!P2 IMAD.MOV R6, RZ, RZ, -R6 ;  /* 0x000000ffff06a224 */ /* 0x000fe200078e0a06 */
[----:B------:R-:W-:-:S05]  /*0220*/  @!P0 LOP3.LUT R6, RZ, R8, RZ, 0x33, !PT ;  /* 0x00000008ff068212 */ /* 0x000fca00078e33ff */
[----:B0-----:R-:W-:Y:S02]  /*0230*/  IMAD.WIDE R4, R6, 0x4, R4 ;  /* 0x0000000406047825 */ /* 0x001fe400078e0204 */
[----:B------:R-:W0:Y:S04]  /*0240*/  LDC.64 R6, c[0x0][0x390] ;  /* 0x0000e400ff067b82 */ /* 0x000e280000000a00 */
[----:B------:R-:W2:Y:S01]  /*0250*/  LDG.E R5, desc[UR4][R4.64] ;  /* 0x0000000404057981 */ /* 0x000ea2000c1e1900 */
[----:B0-----:R-:W-:-:S04]  /*0260*/  IMAD.WIDE R6, R0, 0x4, R6 ;  /* 0x0000000400067825 */ /* 0x001fc800078e0206 */
[C---:B--2---:R-:W-:Y:S01]  /*0270*/  FADD R8, R2.reuse, R5 ;  /* 0x0000000502087221 */ /* 0x044fe20000000000 */
[----:B------:R-:W-:-:S04]  /*0280*/  FSETP.GEU.AND P0, PT, R2, -R5, PT ;  /* 0x800000050200720b */ /* 0x000fc80003f0e000 */
[----:B------:R-:W-:-:S05]  /*0290*/  FSEL R9, R8, RZ, P0 ;  /* 0x000000ff08097208 */ /* 0x000fca0000000000 */
[----:B------:R-:W-:Y:S01]  /*02a0*/  STG.E desc[UR4][R6.64], R9 ;  /* 0x0000000906007986 */ /* 0x000fe2000c101904 */
[----:B------:R-:W-:Y:S05]  /*02b0*/  EXIT ;  /* 0x000000000000794d */ /* 0x000fea0003800000 */
.L_x_112:
        /* <DEDUP_REMOVED lines=12> */
.L_x_121:


//--------------------- .nv.shared.reserved.0     --------------------------
	.section	.nv.shared.reserved.0,"aw",@nobits
	.weak		__nv_reservedSMEM_offset_0_alias
	.size		__nv_reservedSMEM_offset_0_alias, 0, 64
	.other		__nv_reservedSMEM_offset_0_alias,@"STO_CUDA_RESERVED_SHARED STV_DEFAULT"
__nv_reservedSMEM_offset_0_alias:
	.zero		0
	.zero		64


//--------------------- .nv.constant0._Z16compute_accuracyPfS_Pii --------------------------
	.section	.nv.constant0._Z16compute_accuracyPfS_Pii,"a",@progbits
	.sectionflags	@""
	.align	4
.nv.constant0._Z16compute_accuracyPfS_Pii:
	.zero		924


//--------------------- .nv.constant0._Z13update_paramsPfS_fi --------------------------
	.section	.nv.constant0._Z13update_paramsPfS_fi,"a",@progbits
	.sectionflags	@""
	.align	4
.nv.constant0._Z13update_paramsPfS_fi:
	.zero		920


//--------------------- .nv.constant0._Z11compute_dz1PfS_S_i --------------------------
	.section	.nv.constant0._Z11compute_dz1PfS_S_i,"a",@progbits
	.sectionflags	@""
	.align	4
.nv.constant0._Z11compute_dz1PfS_S_i:
	.zero		924


//--------------------- .nv.constant0._Z10compute_dbPfS_ii --------------------------
	.section	.nv.constant0._Z10compute_dbPfS_ii,"a",@progbits
	.sectionflags	@""
	.align	4
.nv.constant0._Z10compute_dbPfS_ii:
	.zero		920


//--------------------- .nv.constant0._Z11compute_dz2PfS_S_i --------------------------
	.section	.nv.constant0._Z11compute_dz2PfS_S_i,"a",@progbits
	.sectionflags	@""
	.align	4
.nv.constant0._Z11compute_dz2PfS_S_i:
	.zero		924


//--------------------- .nv.constant0._Z22apply_bias_and_softmaxPfS_S_ii --------------------------
	.section	.nv.constant0._Z22apply_bias_and_softmaxPfS_S_ii,"a",@progbits
	.sectionflags	@""
	.align	4
.nv.constant0._Z22apply_bias_and_softmaxPfS_S_ii:
	.zero		928


//--------------------- .nv.constant0._Z19apply_bias_and_ReLUPfS_S_ii --------------------------
	.section	.nv.constant0._Z19apply_bias_and_ReLUPfS_S_ii,"a",@progbits
	.sectionflags	@""
	.align	4
.nv.constant0._Z19apply_bias_and_ReLUPfS_S_ii:
	.zero		928


//--------------------- SYMBOLS --------------------------

	.type		.nv.reservedSmem.offset0,@object
	.size		.nv.reservedSmem.offset0,0x4
